//
// Generated by NVIDIA NVVM Compiler
//
// Compiler Build ID: CL-36424714
// Cuda compilation tools, release 13.0, V13.0.88
// Based on NVVM 20.0.0
//

.version 9.0
.target sm_100
.address_size 64

	// .globl	_Z9print_arrPii
.extern .func  (.param .b32 func_retval0) vprintf
(
	.param .b64 vprintf_param_0,
	.param .b64 vprintf_param_1
)
;
.global .align 1 .b8 _ZN34_INTERNAL_7c31ac07_4_k_cu_d3a3eb124cuda3std3__45__cpo5beginE[1];
.global .align 1 .b8 _ZN34_INTERNAL_7c31ac07_4_k_cu_d3a3eb124cuda3std3__45__cpo3endE[1];
.global .align 1 .b8 _ZN34_INTERNAL_7c31ac07_4_k_cu_d3a3eb124cuda3std3__45__cpo6cbeginE[1];
.global .align 1 .b8 _ZN34_INTERNAL_7c31ac07_4_k_cu_d3a3eb124cuda3std3__45__cpo4cendE[1];
.global .align 1 .b8 _ZN34_INTERNAL_7c31ac07_4_k_cu_d3a3eb124cuda3std3__45__cpo6rbeginE[1];
.global .align 1 .b8 _ZN34_INTERNAL_7c31ac07_4_k_cu_d3a3eb124cuda3std3__45__cpo4rendE[1];
.global .align 1 .b8 _ZN34_INTERNAL_7c31ac07_4_k_cu_d3a3eb124cuda3std3__45__cpo7crbeginE[1];
.global .align 1 .b8 _ZN34_INTERNAL_7c31ac07_4_k_cu_d3a3eb124cuda3std3__45__cpo5crendE[1];
.global .align 1 .b8 _ZN34_INTERNAL_7c31ac07_4_k_cu_d3a3eb124cuda3std3__436_GLOBAL__N__7c31ac07_4_k_cu_d3a3eb126ignoreE[1];
.global .align 1 .b8 _ZN34_INTERNAL_7c31ac07_4_k_cu_d3a3eb124cuda3std3__419piecewise_constructE[1];
.global .align 1 .b8 _ZN34_INTERNAL_7c31ac07_4_k_cu_d3a3eb124cuda3std3__48in_placeE[1];
.global .align 1 .b8 _ZN34_INTERNAL_7c31ac07_4_k_cu_d3a3eb124cuda3std3__420unreachable_sentinelE[1];
.global .align 1 .b8 _ZN34_INTERNAL_7c31ac07_4_k_cu_d3a3eb124cuda3std3__47nulloptE[1];
.global .align 1 .b8 _ZN34_INTERNAL_7c31ac07_4_k_cu_d3a3eb124cuda3std3__48unexpectE[1];
.global .align 1 .b8 _ZN34_INTERNAL_7c31ac07_4_k_cu_d3a3eb124cuda3std6ranges3__45__cpo4swapE[1];
.global .align 1 .b8 _ZN34_INTERNAL_7c31ac07_4_k_cu_d3a3eb124cuda3std6ranges3__45__cpo9iter_moveE[1];
.global .align 1 .b8 _ZN34_INTERNAL_7c31ac07_4_k_cu_d3a3eb124cuda3std6ranges3__45__cpo5beginE[1];
.global .align 1 .b8 _ZN34_INTERNAL_7c31ac07_4_k_cu_d3a3eb124cuda3std6ranges3__45__cpo3endE[1];
.global .align 1 .b8 _ZN34_INTERNAL_7c31ac07_4_k_cu_d3a3eb124cuda3std6ranges3__45__cpo6cbeginE[1];
.global .align 1 .b8 _ZN34_INTERNAL_7c31ac07_4_k_cu_d3a3eb124cuda3std6ranges3__45__cpo4cendE[1];
.global .align 1 .b8 _ZN34_INTERNAL_7c31ac07_4_k_cu_d3a3eb124cuda3std6ranges3__45__cpo7advanceE[1];
.global .align 1 .b8 _ZN34_INTERNAL_7c31ac07_4_k_cu_d3a3eb124cuda3std6ranges3__45__cpo9iter_swapE[1];
.global .align 1 .b8 _ZN34_INTERNAL_7c31ac07_4_k_cu_d3a3eb124cuda3std6ranges3__45__cpo4nextE[1];
.global .align 1 .b8 _ZN34_INTERNAL_7c31ac07_4_k_cu_d3a3eb124cuda3std6ranges3__45__cpo4prevE[1];
.global .align 1 .b8 _ZN34_INTERNAL_7c31ac07_4_k_cu_d3a3eb124cuda3std6ranges3__45__cpo4dataE[1];
.global .align 1 .b8 _ZN34_INTERNAL_7c31ac07_4_k_cu_d3a3eb124cuda3std6ranges3__45__cpo5cdataE[1];
.global .align 1 .b8 _ZN34_INTERNAL_7c31ac07_4_k_cu_d3a3eb124cuda3std6ranges3__45__cpo4sizeE[1];
.global .align 1 .b8 _ZN34_INTERNAL_7c31ac07_4_k_cu_d3a3eb124cuda3std6ranges3__45__cpo5ssizeE[1];
.global .align 1 .b8 _ZN34_INTERNAL_7c31ac07_4_k_cu_d3a3eb124cuda3std6ranges3__45__cpo8distanceE[1];
.global .align 1 .b8 _ZN34_INTERNAL_7c31ac07_4_k_cu_d3a3eb126thrust24THRUST_300001_SM_1000_NS8cuda_cub3parE[1];
.global .align 1 .b8 _ZN34_INTERNAL_7c31ac07_4_k_cu_d3a3eb126thrust24THRUST_300001_SM_1000_NS8cuda_cub10par_nosyncE[1];
.global .align 1 .b8 _ZN34_INTERNAL_7c31ac07_4_k_cu_d3a3eb126thrust24THRUST_300001_SM_1000_NS6system6detail10sequential3seqE[1];
.global .align 1 .b8 _ZN34_INTERNAL_7c31ac07_4_k_cu_d3a3eb126thrust24THRUST_300001_SM_1000_NS12placeholders2_1E[1];
.global .align 1 .b8 _ZN34_INTERNAL_7c31ac07_4_k_cu_d3a3eb126thrust24THRUST_300001_SM_1000_NS12placeholders2_2E[1];
.global .align 1 .b8 _ZN34_INTERNAL_7c31ac07_4_k_cu_d3a3eb126thrust24THRUST_300001_SM_1000_NS12placeholders2_3E[1];
.global .align 1 .b8 _ZN34_INTERNAL_7c31ac07_4_k_cu_d3a3eb126thrust24THRUST_300001_SM_1000_NS12placeholders2_4E[1];
.global .align 1 .b8 _ZN34_INTERNAL_7c31ac07_4_k_cu_d3a3eb126thrust24THRUST_300001_SM_1000_NS12placeholders2_5E[1];
.global .align 1 .b8 _ZN34_INTERNAL_7c31ac07_4_k_cu_d3a3eb126thrust24THRUST_300001_SM_1000_NS12placeholders2_6E[1];
.global .align 1 .b8 _ZN34_INTERNAL_7c31ac07_4_k_cu_d3a3eb126thrust24THRUST_300001_SM_1000_NS12placeholders2_7E[1];
.global .align 1 .b8 _ZN34_INTERNAL_7c31ac07_4_k_cu_d3a3eb126thrust24THRUST_300001_SM_1000_NS12placeholders2_8E[1];
.global .align 1 .b8 _ZN34_INTERNAL_7c31ac07_4_k_cu_d3a3eb126thrust24THRUST_300001_SM_1000_NS12placeholders2_9E[1];
.global .align 1 .b8 _ZN34_INTERNAL_7c31ac07_4_k_cu_d3a3eb126thrust24THRUST_300001_SM_1000_NS12placeholders3_10E[1];
.global .align 1 .b8 _ZN34_INTERNAL_7c31ac07_4_k_cu_d3a3eb126thrust24THRUST_300001_SM_1000_NS3seqE[1];
.global .align 1 .b8 $str[4] = {37, 100, 10};

.visible .entry _Z9print_arrPii(
	.param .u64 .ptr .align 1 _Z9print_arrPii_param_0,
	.param .u32 _Z9print_arrPii_param_1
)
{
	.local .align 8 .b8 	__local_depot0[8];
	.reg .b64 	%SP;
	.reg .b64 	%SPL;
	.reg .pred 	%p<2>;
	.reg .b32 	%r<6>;
	.reg .b64 	%rd<9>;

	mov.u64 	%SPL, __local_depot0;
	cvta.local.u64 	%SP, %SPL;
	ld.param.u64 	%rd1, [_Z9print_arrPii_param_0];
	ld.param.u32 	%r2, [_Z9print_arrPii_param_1];
	mov.u32 	%r1, %tid.x;
	setp.ge.u32 	%p1, %r1, %r2;
	@%p1 bra 	$L__BB0_2;
	add.u64 	%rd2, %SP, 0;
	add.u64 	%rd3, %SPL, 0;
	cvta.to.global.u64 	%rd4, %rd1;
	mul.wide.u32 	%rd5, %r1, 4;
	add.s64 	%rd6, %rd4, %rd5;
	ld.global.u32 	%r3, [%rd6];
	st.local.u32 	[%rd3], %r3;
	mov.u64 	%rd7, $str;
	cvta.global.u64 	%rd8, %rd7;
	{ // callseq 0, 0
	.param .b64 param0;
	st.param.b64 	[param0], %rd8;
	.param .b64 param1;
	st.param.b64 	[param1], %rd2;
	.param .b32 retval0;
	call.uni (retval0), 
	vprintf, 
	(
	param0, 
	param1
	);
	ld.param.b32 	%r4, [retval0];
	} // callseq 0
$L__BB0_2:
	ret;

}
	// .globl	_Z8set_histPi
.visible .entry _Z8set_histPi(
	.param .u64 .ptr .align 1 _Z8set_histPi_param_0
)
{
	.reg .b32 	%r<2>;
	.reg .b64 	%rd<3>;

	ld.param.u64 	%rd1, [_Z8set_histPi_param_0];
	cvta.to.global.u64 	%rd2, %rd1;
	mov.b32 	%r1, 0;
	st.global.u32 	[%rd2], %r1;
	st.global.u32 	[%rd2+4], %r1;
	ret;

}
	// .globl	_Z14radixSort_histPiS_S_ii
.visible .entry _Z14radixSort_histPiS_S_ii(
	.param .u64 .ptr .align 1 _Z14radixSort_histPiS_S_ii_param_0,
	.param .u64 .ptr .align 1 _Z14radixSort_histPiS_S_ii_param_1,
	.param .u64 .ptr .align 1 _Z14radixSort_histPiS_S_ii_param_2,
	.param .u32 _Z14radixSort_histPiS_S_ii_param_3,
	.param .u32 _Z14radixSort_histPiS_S_ii_param_4
)
{
	.reg .pred 	%p<2>;
	.reg .b32 	%r<11>;
	.reg .b64 	%rd<10>;

	ld.param.u64 	%rd1, [_Z14radixSort_histPiS_S_ii_param_0];
	ld.param.u64 	%rd2, [_Z14radixSort_histPiS_S_ii_param_2];
	ld.param.u32 	%r3, [_Z14radixSort_histPiS_S_ii_param_3];
	ld.param.u32 	%r2, [_Z14radixSort_histPiS_S_ii_param_4];
	mov.u32 	%r4, %ctaid.x;
	mov.u32 	%r5, %ntid.x;
	mov.u32 	%r6, %tid.x;
	mad.lo.s32 	%r1, %r4, %r5, %r6;
	setp.ge.s32 	%p1, %r1, %r3;
	@%p1 bra 	$L__BB2_2;
	cvta.to.global.u64 	%rd3, %rd1;
	cvta.to.global.u64 	%rd4, %rd2;
	mul.wide.s32 	%rd5, %r1, 4;
	add.s64 	%rd6, %rd3, %rd5;
	ld.global.u32 	%r7, [%rd6];
	shr.u32 	%r8, %r7, %r2;
	shl.b32 	%r9, %r8, 2;
	cvt.u64.u32 	%rd7, %r9;
	and.b64  	%rd8, %rd7, 4;
	add.s64 	%rd9, %rd4, %rd8;
	atom.global.add.u32 	%r10, [%rd9], 1;
$L__BB2_2:
	bar.sync 	0;
	ret;

}
	// .globl	_Z20radixSort_prefix_sumPi
.visible .entry _Z20radixSort_prefix_sumPi(
	.param .u64 .ptr .align 1 _Z20radixSort_prefix_sumPi_param_0
)
{
	.reg .b32 	%r<3>;
	.reg .b64 	%rd<3>;

	ld.param.u64 	%rd1, [_Z20radixSort_prefix_sumPi_param_0];
	cvta.to.global.u64 	%rd2, %rd1;
	ld.global.u32 	%r1, [%rd2];
	mov.b32 	%r2, 0;
	st.global.u32 	[%rd2], %r2;
	st.global.u32 	[%rd2+4], %r1;
	ret;

}
	// .globl	_Z14radixSort_movePiS_S_ii
.visible .entry _Z14radixSort_movePiS_S_ii(
	.param .u64 .ptr .align 1 _Z14radixSort_movePiS_S_ii_param_0,
	.param .u64 .ptr .align 1 _Z14radixSort_movePiS_S_ii_param_1,
	.param .u64 .ptr .align 1 _Z14radixSort_movePiS_S_ii_param_2,
	.param .u32 _Z14radixSort_movePiS_S_ii_param_3,
	.param .u32 _Z14radixSort_movePiS_S_ii_param_4
)
{
	.reg .pred 	%p<10>;
	.reg .b32 	%r<110>;
	.reg .b64 	%rd<92>;

	ld.param.u64 	%rd7, [_Z14radixSort_movePiS_S_ii_param_0];
	ld.param.u64 	%rd8, [_Z14radixSort_movePiS_S_ii_param_1];
	ld.param.u64 	%rd9, [_Z14radixSort_movePiS_S_ii_param_2];
	ld.param.u32 	%r12, [_Z14radixSort_movePiS_S_ii_param_3];
	ld.param.u32 	%r13, [_Z14radixSort_movePiS_S_ii_param_4];
	cvta.to.global.u64 	%rd1, %rd8;
	cvta.to.global.u64 	%rd2, %rd9;
	cvta.to.global.u64 	%rd3, %rd7;
	setp.lt.s32 	%p1, %r12, 1;
	@%p1 bra 	$L__BB4_12;
	and.b32  	%r1, %r12, 7;
	setp.lt.u32 	%p2, %r12, 8;
	mov.b32 	%r108, 0;
	@%p2 bra 	$L__BB4_4;
	and.b32  	%r108, %r12, 2147483640;
	neg.s32 	%r106, %r108;
	add.s64 	%rd91, %rd3, 16;
$L__BB4_3:
	.pragma "nounroll";
	ld.global.u32 	%r15, [%rd91+-16];
	shr.u32 	%r16, %r15, %r13;
	shl.b32 	%r17, %r16, 2;
	cvt.u64.u32 	%rd10, %r17;
	and.b64  	%rd11, %rd10, 4;
	add.s64 	%rd12, %rd2, %rd11;
	ld.global.u32 	%r18, [%rd12];
	add.s32 	%r19, %r18, 1;
	st.global.u32 	[%rd12], %r19;
	ld.global.u32 	%r20, [%rd91+-16];
	mul.wide.s32 	%rd13, %r18, 4;
	add.s64 	%rd14, %rd1, %rd13;
	st.global.u32 	[%rd14], %r20;
	ld.global.u32 	%r21, [%rd91+-12];
	shr.u32 	%r22, %r21, %r13;
	shl.b32 	%r23, %r22, 2;
	cvt.u64.u32 	%rd15, %r23;
	and.b64  	%rd16, %rd15, 4;
	add.s64 	%rd17, %rd2, %rd16;
	ld.global.u32 	%r24, [%rd17];
	add.s32 	%r25, %r24, 1;
	st.global.u32 	[%rd17], %r25;
	ld.global.u32 	%r26, [%rd91+-12];
	mul.wide.s32 	%rd18, %r24, 4;
	add.s64 	%rd19, %rd1, %rd18;
	st.global.u32 	[%rd19], %r26;
	ld.global.u32 	%r27, [%rd91+-8];
	shr.u32 	%r28, %r27, %r13;
	shl.b32 	%r29, %r28, 2;
	cvt.u64.u32 	%rd20, %r29;
	and.b64  	%rd21, %rd20, 4;
	add.s64 	%rd22, %rd2, %rd21;
	ld.global.u32 	%r30, [%rd22];
	add.s32 	%r31, %r30, 1;
	st.global.u32 	[%rd22], %r31;
	ld.global.u32 	%r32, [%rd91+-8];
	mul.wide.s32 	%rd23, %r30, 4;
	add.s64 	%rd24, %rd1, %rd23;
	st.global.u32 	[%rd24], %r32;
	ld.global.u32 	%r33, [%rd91+-4];
	shr.u32 	%r34, %r33, %r13;
	shl.b32 	%r35, %r34, 2;
	cvt.u64.u32 	%rd25, %r35;
	and.b64  	%rd26, %rd25, 4;
	add.s64 	%rd27, %rd2, %rd26;
	ld.global.u32 	%r36, [%rd27];
	add.s32 	%r37, %r36, 1;
	st.global.u32 	[%rd27], %r37;
	ld.global.u32 	%r38, [%rd91+-4];
	mul.wide.s32 	%rd28, %r36, 4;
	add.s64 	%rd29, %rd1, %rd28;
	st.global.u32 	[%rd29], %r38;
	ld.global.u32 	%r39, [%rd91];
	shr.u32 	%r40, %r39, %r13;
	shl.b32 	%r41, %r40, 2;
	cvt.u64.u32 	%rd30, %r41;
	and.b64  	%rd31, %rd30, 4;
	add.s64 	%rd32, %rd2, %rd31;
	ld.global.u32 	%r42, [%rd32];
	add.s32 	%r43, %r42, 1;
	st.global.u32 	[%rd32], %r43;
	ld.global.u32 	%r44, [%rd91];
	mul.wide.s32 	%rd33, %r42, 4;
	add.s64 	%rd34, %rd1, %rd33;
	st.global.u32 	[%rd34], %r44;
	ld.global.u32 	%r45, [%rd91+4];
	shr.u32 	%r46, %r45, %r13;
	shl.b32 	%r47, %r46, 2;
	cvt.u64.u32 	%rd35, %r47;
	and.b64  	%rd36, %rd35, 4;
	add.s64 	%rd37, %rd2, %rd36;
	ld.global.u32 	%r48, [%rd37];
	add.s32 	%r49, %r48, 1;
	st.global.u32 	[%rd37], %r49;
	ld.global.u32 	%r50, [%rd91+4];
	mul.wide.s32 	%rd38, %r48, 4;
	add.s64 	%rd39, %rd1, %rd38;
	st.global.u32 	[%rd39], %r50;
	ld.global.u32 	%r51, [%rd91+8];
	shr.u32 	%r52, %r51, %r13;
	shl.b32 	%r53, %r52, 2;
	cvt.u64.u32 	%rd40, %r53;
	and.b64  	%rd41, %rd40, 4;
	add.s64 	%rd42, %rd2, %rd41;
	ld.global.u32 	%r54, [%rd42];
	add.s32 	%r55, %r54, 1;
	st.global.u32 	[%rd42], %r55;
	ld.global.u32 	%r56, [%rd91+8];
	mul.wide.s32 	%rd43, %r54, 4;
	add.s64 	%rd44, %rd1, %rd43;
	st.global.u32 	[%rd44], %r56;
	ld.global.u32 	%r57, [%rd91+12];
	shr.u32 	%r58, %r57, %r13;
	shl.b32 	%r59, %r58, 2;
	cvt.u64.u32 	%rd45, %r59;
	and.b64  	%rd46, %rd45, 4;
	add.s64 	%rd47, %rd2, %rd46;
	ld.global.u32 	%r60, [%rd47];
	add.s32 	%r61, %r60, 1;
	st.global.u32 	[%rd47], %r61;
	ld.global.u32 	%r62, [%rd91+12];
	mul.wide.s32 	%rd48, %r60, 4;
	add.s64 	%rd49, %rd1, %rd48;
	st.global.u32 	[%rd49], %r62;
	add.s32 	%r106, %r106, 8;
	add.s64 	%rd91, %rd91, 32;
	setp.ne.s32 	%p3, %r106, 0;
	@%p3 bra 	$L__BB4_3;
$L__BB4_4:
	setp.eq.s32 	%p4, %r1, 0;
	@%p4 bra 	$L__BB4_12;
	and.b32  	%r7, %r12, 3;
	setp.lt.u32 	%p5, %r1, 4;
	@%p5 bra 	$L__BB4_7;
	mul.wide.u32 	%rd50, %r108, 4;
	add.s64 	%rd51, %rd3, %rd50;
	ld.global.u32 	%r63, [%rd51];
	shr.u32 	%r64, %r63, %r13;
	shl.b32 	%r65, %r64, 2;
	cvt.u64.u32 	%rd52, %r65;
	and.b64  	%rd53, %rd52, 4;
	add.s64 	%rd54, %rd2, %rd53;
	ld.global.u32 	%r66, [%rd54];
	add.s32 	%r67, %r66, 1;
	st.global.u32 	[%rd54], %r67;
	ld.global.u32 	%r68, [%rd51];
	mul.wide.s32 	%rd55, %r66, 4;
	add.s64 	%rd56, %rd1, %rd55;
	st.global.u32 	[%rd56], %r68;
	ld.global.u32 	%r69, [%rd51+4];
	shr.u32 	%r70, %r69, %r13;
	shl.b32 	%r71, %r70, 2;
	cvt.u64.u32 	%rd57, %r71;
	and.b64  	%rd58, %rd57, 4;
	add.s64 	%rd59, %rd2, %rd58;
	ld.global.u32 	%r72, [%rd59];
	add.s32 	%r73, %r72, 1;
	st.global.u32 	[%rd59], %r73;
	ld.global.u32 	%r74, [%rd51+4];
	mul.wide.s32 	%rd60, %r72, 4;
	add.s64 	%rd61, %rd1, %rd60;
	st.global.u32 	[%rd61], %r74;
	ld.global.u32 	%r75, [%rd51+8];
	shr.u32 	%r76, %r75, %r13;
	shl.b32 	%r77, %r76, 2;
	cvt.u64.u32 	%rd62, %r77;
	and.b64  	%rd63, %rd62, 4;
	add.s64 	%rd64, %rd2, %rd63;
	ld.global.u32 	%r78, [%rd64];
	add.s32 	%r79, %r78, 1;
	st.global.u32 	[%rd64], %r79;
	ld.global.u32 	%r80, [%rd51+8];
	mul.wide.s32 	%rd65, %r78, 4;
	add.s64 	%rd66, %rd1, %rd65;
	st.global.u32 	[%rd66], %r80;
	ld.global.u32 	%r81, [%rd51+12];
	shr.u32 	%r82, %r81, %r13;
	shl.b32 	%r83, %r82, 2;
	cvt.u64.u32 	%rd67, %r83;
	and.b64  	%rd68, %rd67, 4;
	add.s64 	%rd69, %rd2, %rd68;
	ld.global.u32 	%r84, [%rd69];
	add.s32 	%r85, %r84, 1;
	st.global.u32 	[%rd69], %r85;
	ld.global.u32 	%r86, [%rd51+12];
	mul.wide.s32 	%rd70, %r84, 4;
	add.s64 	%rd71, %rd1, %rd70;
	st.global.u32 	[%rd71], %r86;
	add.s32 	%r108, %r108, 4;
$L__BB4_7:
	setp.eq.s32 	%p6, %r7, 0;
	@%p6 bra 	$L__BB4_12;
	setp.eq.s32 	%p7, %r7, 1;
	@%p7 bra 	$L__BB4_10;
	mul.wide.u32 	%rd72, %r108, 4;
	add.s64 	%rd73, %rd3, %rd72;
	ld.global.u32 	%r87, [%rd73];
	shr.u32 	%r88, %r87, %r13;
	shl.b32 	%r89, %r88, 2;
	cvt.u64.u32 	%rd74, %r89;
	and.b64  	%rd75, %rd74, 4;
	add.s64 	%rd76, %rd2, %rd75;
	ld.global.u32 	%r90, [%rd76];
	add.s32 	%r91, %r90, 1;
	st.global.u32 	[%rd76], %r91;
	ld.global.u32 	%r92, [%rd73];
	mul.wide.s32 	%rd77, %r90, 4;
	add.s64 	%rd78, %rd1, %rd77;
	st.global.u32 	[%rd78], %r92;
	ld.global.u32 	%r93, [%rd73+4];
	shr.u32 	%r94, %r93, %r13;
	shl.b32 	%r95, %r94, 2;
	cvt.u64.u32 	%rd79, %r95;
	and.b64  	%rd80, %rd79, 4;
	add.s64 	%rd81, %rd2, %rd80;
	ld.global.u32 	%r96, [%rd81];
	add.s32 	%r97, %r96, 1;
	st.global.u32 	[%rd81], %r97;
	ld.global.u32 	%r98, [%rd73+4];
	mul.wide.s32 	%rd82, %r96, 4;
	add.s64 	%rd83, %rd1, %rd82;
	st.global.u32 	[%rd83], %r98;
	add.s32 	%r108, %r108, 2;
$L__BB4_10:
	and.b32  	%r99, %r12, 1;
	setp.eq.b32 	%p8, %r99, 1;
	not.pred 	%p9, %p8;
	@%p9 bra 	$L__BB4_12;
	mul.wide.u32 	%rd84, %r108, 4;
	add.s64 	%rd85, %rd3, %rd84;
	ld.global.u32 	%r100, [%rd85];
	shr.u32 	%r101, %r100, %r13;
	shl.b32 	%r102, %r101, 2;
	cvt.u64.u32 	%rd86, %r102;
	and.b64  	%rd87, %rd86, 4;
	add.s64 	%rd88, %rd2, %rd87;
	ld.global.u32 	%r103, [%rd88];
	add.s32 	%r104, %r103, 1;
	st.global.u32 	[%rd88], %r104;
	ld.global.u32 	%r105, [%rd85];
	mul.wide.s32 	%rd89, %r103, 4;
	add.s64 	%rd90, %rd1, %rd89;
	st.global.u32 	[%rd90], %r105;
$L__BB4_12:
	ret;

}
	// .globl	_ZN3cub18CUB_300001_SM_10006detail11EmptyKernelIvEEvv
.visible .entry _ZN3cub18CUB_300001_SM_10006detail11EmptyKernelIvEEvv()
{


	ret;

}


// ===== COMPILED SASS (sm_100) =====

	.target	sm_100

	.elftype	@"ET_EXEC"


//--------------------- .note.nv.tkinfo           --------------------------
	.section	.note.nv.tkinfo,"",@"SHT_NOTE"
	.sectionflags	@"SHF_NOTE_NV_TKINFO"
	.tkinfo
        /*0018*/ 	.word	0x00000002
        /*0030*/ 	.string	""
        /*0030*/ 	.string	"ptxas"
        /*0030*/ 	.string	"Cuda compilation tools, release 13.0, V13.0.88"
        /*0030*/ 	.string	"Build cuda_13.0.r13.0/compiler.36424714_0"
        /*0030*/ 	.string	"-arch sm_100 -m 64 "



//--------------------- .note.nv.cuinfo           --------------------------
	.section	.note.nv.cuinfo,"",@"SHT_NOTE"
	.sectionflags	@"SHF_NOTE_NV_CUINFO"
        /*0018*/ 	.short	0x0002
        /*001a*/ 	.short	0x0064
        /*001c*/ 	.short	0x0082
	.zero		2


//--------------------- .nv.info                  --------------------------
	.section	.nv.info,"",@"SHT_CUDA_INFO"
	.align	4


	//----- nvinfo : EIATTR_REGCOUNT
	.align		4
        /*0000*/ 	.byte	0x04, 0x2f
        /*0002*/ 	.short	(.L_45 - .L_44)
	.align		4
.L_44:
        /*0004*/ 	.word	index@(_Z9print_arrPii)
        /*0008*/ 	.word	0x00000018


	//----- nvinfo : EIATTR_FRAME_SIZE
	.align		4
.L_45:
        /*000c*/ 	.byte	0x04, 0x11
        /*000e*/ 	.short	(.L_47 - .L_46)
	.align		4
.L_46:
        /*0010*/ 	.word	index@(_Z9print_arrPii)
        /*0014*/ 	.word	0x00000008


	//----- nvinfo : EIATTR_REGCOUNT
	.align		4
.L_47:
        /*0018*/ 	.byte	0x04, 0x2f
        /*001a*/ 	.short	(.L_49 - .L_48)
	.align		4
.L_48:
        /*001c*/ 	.word	index@(_Z8set_histPi)
        /*0020*/ 	.word	0x00000006


	//----- nvinfo : EIATTR_FRAME_SIZE
	.align		4
.L_49:
        /*0024*/ 	.byte	0x04, 0x11
        /*0026*/ 	.short	(.L_51 - .L_50)
	.align		4
.L_50:
        /*0028*/ 	.word	index@(_Z8set_histPi)
        /*002c*/ 	.word	0x00000000


	//----- nvinfo : EIATTR_REGCOUNT
	.align		4
.L_51:
        /*0030*/ 	.byte	0x04, 0x2f
        /*0032*/ 	.short	(.L_53 - .L_52)
	.align		4
.L_52:
        /*0034*/ 	.word	index@(_Z14radixSort_histPiS_S_ii)
        /*0038*/ 	.word	0x0000000a


	//----- nvinfo : EIATTR_FRAME_SIZE
	.align		4
.L_53:
        /*003c*/ 	.byte	0x04, 0x11
        /*003e*/ 	.short	(.L_55 - .L_54)
	.align		4
.L_54:
        /*0040*/ 	.word	index@(_Z14radixSort_histPiS_S_ii)
        /*0044*/ 	.word	0x00000000


	//----- nvinfo : EIATTR_REGCOUNT
	.align		4
.L_55:
        /*0048*/ 	.byte	0x04, 0x2f
        /*004a*/ 	.short	(.L_57 - .L_56)
	.align		4
.L_56:
        /*004c*/ 	.word	index@(_Z20radixSort_prefix_sumPi)
        /*0050*/ 	.word	0x00000008


	//----- nvinfo : EIATTR_FRAME_SIZE
	.align		4
.L_57:
        /*0054*/ 	.byte	0x04, 0x11
        /*0056*/ 	.short	(.L_59 - .L_58)
	.align		4
.L_58:
        /*0058*/ 	.word	index@(_Z20radixSort_prefix_sumPi)
        /*005c*/ 	.word	0x00000000


	//----- nvinfo : EIATTR_REGCOUNT
	.align		4
.L_59:
        /*0060*/ 	.byte	0x04, 0x2f
        /*0062*/ 	.short	(.L_61 - .L_60)
	.align		4
.L_60:
        /*0064*/ 	.word	index@(_Z14radixSort_movePiS_S_ii)
        /*0068*/ 	.word	0x0000001a


	//----- nvinfo : EIATTR_FRAME_SIZE
	.align		4
.L_61:
        /*006c*/ 	.byte	0x04, 0x11
        /*006e*/ 	.short	(.L_63 - .L_62)
	.align		4
.L_62:
        /*0070*/ 	.word	index@(_Z14radixSort_movePiS_S_ii)
        /*0074*/ 	.word	0x00000000


	//----- nvinfo : EIATTR_REGCOUNT
	.align		4
.L_63:
        /*0078*/ 	.byte	0x04, 0x2f
        /*007a*/ 	.short	(.L_65 - .L_64)
	.align		4
.L_64:
        /*007c*/ 	.word	index@(_ZN3cub18CUB_300001_SM_10006detail11EmptyKernelIvEEvv)
        /*0080*/ 	.word	0x00000004


	//----- nvinfo : EIATTR_FRAME_SIZE
	.align		4
.L_65:
        /*0084*/ 	.byte	0x04, 0x11
        /*0086*/ 	.short	(.L_67 - .L_66)
	.align		4
.L_66:
        /*0088*/ 	.word	index@(_ZN3cub18CUB_300001_SM_10006detail11EmptyKernelIvEEvv)
        /*008c*/ 	.word	0x00000000


	//----- nvinfo : EIATTR_MIN_STACK_SIZE
	.align		4
.L_67:
        /*0090*/ 	.byte	0x04, 0x12
        /*0092*/ 	.short	(.L_69 - .L_68)
	.align		4
.L_68:
        /*0094*/ 	.word	index@(_ZN3cub18CUB_300001_SM_10006detail11EmptyKernelIvEEvv)
        /*0098*/ 	.word	0x00000000


	//----- nvinfo : EIATTR_MIN_STACK_SIZE
	.align		4
.L_69:
        /*009c*/ 	.byte	0x04, 0x12
        /*009e*/ 	.short	(.L_71 - .L_70)
	.align		4
.L_70:
        /*00a0*/ 	.word	index@(_Z14radixSort_movePiS_S_ii)
        /*00a4*/ 	.word	0x00000000


	//----- nvinfo : EIATTR_MIN_STACK_SIZE
	.align		4
.L_71:
        /*00a8*/ 	.byte	0x04, 0x12
        /*00aa*/ 	.short	(.L_73 - .L_72)
	.align		4
.L_72:
        /*00ac*/ 	.word	index@(_Z20radixSort_prefix_sumPi)
        /*00b0*/ 	.word	0x00000000


	//----- nvinfo : EIATTR_MIN_STACK_SIZE
	.align		4
.L_73:
        /*00b4*/ 	.byte	0x04, 0x12
        /*00b6*/ 	.short	(.L_75 - .L_74)
	.align		4
.L_74:
        /*00b8*/ 	.word	index@(_Z14radixSort_histPiS_S_ii)
        /*00bc*/ 	.word	0x00000000


	//----- nvinfo : EIATTR_MIN_STACK_SIZE
	.align		4
.L_75:
        /*00c0*/ 	.byte	0x04, 0x12
        /*00c2*/ 	.short	(.L_77 - .L_76)
	.align		4
.L_76:
        /*00c4*/ 	.word	index@(_Z8set_histPi)
        /*00c8*/ 	.word	0x00000000


	//----- nvinfo : EIATTR_MIN_STACK_SIZE
	.align		4
.L_77:
        /*00cc*/ 	.byte	0x04, 0x12
        /*00ce*/ 	.short	(.L_79 - .L_78)
	.align		4
.L_78:
        /*00d0*/ 	.word	index@(_Z9print_arrPii)
        /*00d4*/ 	.word	0x00000008
.L_79:


//--------------------- .nv.compat                --------------------------
	.section	.nv.compat,"",@"SHT_CUDA_COMPAT_INFO"
	.align	4
        /*0000*/ 	.byte	0x02, 0x09, 0x00, 0x00, 0x02, 0x02, 0x01, 0x00, 0x02, 0x05, 0x05, 0x00, 0x03, 0x07, 0x01, 0x01
        /*0010*/ 	.byte	0x02, 0x03, 0x00, 0x00, 0x02, 0x06, 0x01, 0x00, 0x04, 0x0b, 0x08, 0x00, 0x09, 0x00, 0x00, 0x00
        /*0020*/ 	.byte	0x00, 0x00, 0x00, 0x00


//--------------------- .nv.info._ZN3cub18CUB_300001_SM_10006detail11EmptyKernelIvEEvv --------------------------
	.section	.nv.info._ZN3cub18CUB_300001_SM_10006detail11EmptyKernelIvEEvv,"",@"SHT_CUDA_INFO"
	.sectionflags	@""
	.align	4


	//----- nvinfo : EIATTR_CUDA_API_VERSION
	.align		4
        /*0000*/ 	.byte	0x04, 0x37
        /*0002*/ 	.short	(.L_81 - .L_80)
.L_80:
        /*0004*/ 	.word	0x00000082


	//----- nvinfo : EIATTR_SPARSE_MMA_MASK
	.align		4
.L_81:
        /*0008*/ 	.byte	0x03, 0x50
        /*000a*/ 	.short	0x0000


	//----- nvinfo : EIATTR_MAXREG_COUNT
	.align		4
        /*000c*/ 	.byte	0x03, 0x1b
        /*000e*/ 	.short	0x00ff


	//----- nvinfo : EIATTR_MERCURY_ISA_VERSION
	.align		4
        /*0010*/ 	.byte	0x03, 0x5f
        /*0012*/ 	.short	0x0101


	//----- nvinfo : EIATTR_VRC_CTA_INIT_COUNT
	.align		4
        /*0014*/ 	.byte	0x02, 0x4a
	.zero		1
	.zero		1


	//----- nvinfo : EIATTR_EXIT_INSTR_OFFSETS
	.align		4
        /*0018*/ 	.byte	0x04, 0x1c
        /*001a*/ 	.short	(.L_83 - .L_82)


	//   ....[0]....
.L_82:
        /*001c*/ 	.word	0x00000010


	//----- nvinfo : EIATTR_SW_WAR
	.align		4
.L_83:
        /*0020*/ 	.byte	0x04, 0x36
        /*0022*/ 	.short	(.L_85 - .L_84)
.L_84:
        /*0024*/ 	.word	0x00000008
.L_85:


//--------------------- .nv.info._Z14radixSort_movePiS_S_ii --------------------------
	.section	.nv.info._Z14radixSort_movePiS_S_ii,"",@"SHT_CUDA_INFO"
	.sectionflags	@""
	.align	4


	//----- nvinfo : EIATTR_CUDA_API_VERSION
	.align		4
        /*0000*/ 	.byte	0x04, 0x37
        /*0002*/ 	.short	(.L_87 - .L_86)
.L_86:
        /*0004*/ 	.word	0x00000082


	//----- nvinfo : EIATTR_KPARAM_INFO
	.align		4
.L_87:
        /*0008*/ 	.byte	0x04, 0x17
        /*000a*/ 	.short	(.L_89 - .L_88)
.L_88:
        /*000c*/ 	.word	0x00000000
        /*0010*/ 	.short	0x0004
        /*0012*/ 	.short	0x001c
        /*0014*/ 	.byte	0x00, 0xf0, 0x11, 0x00


	//----- nvinfo : EIATTR_KPARAM_INFO
	.align		4
.L_89:
        /*0018*/ 	.byte	0x04, 0x17
        /*001a*/ 	.short	(.L_91 - .L_90)
.L_90:
        /*001c*/ 	.word	0x00000000
        /*0020*/ 	.short	0x0003
        /*0022*/ 	.short	0x0018
        /*0024*/ 	.byte	0x00, 0xf0, 0x11, 0x00


	//----- nvinfo : EIATTR_KPARAM_INFO
	.align		4
.L_91:
        /*0028*/ 	.byte	0x04, 0x17
        /*002a*/ 	.short	(.L_93 - .L_92)
.L_92:
        /*002c*/ 	.word	0x00000000
        /*0030*/ 	.short	0x0002
        /*0032*/ 	.short	0x0010
        /*0034*/ 	.byte	0x00, 0xf5, 0x21, 0x00


	//----- nvinfo : EIATTR_KPARAM_INFO
	.align		4
.L_93:
        /*0038*/ 	.byte	0x04, 0x17
        /*003a*/ 	.short	(.L_95 - .L_94)
.L_94:
        /*003c*/ 	.word	0x00000000
        /*0040*/ 	.short	0x0001
        /*0042*/ 	.short	0x0008
        /*0044*/ 	.byte	0x00, 0xf5, 0x21, 0x00


	//----- nvinfo : EIATTR_KPARAM_INFO
	.align		4
.L_95:
        /*0048*/ 	.byte	0x04, 0x17
        /*004a*/ 	.short	(.L_97 - .L_96)
.L_96:
        /*004c*/ 	.word	0x00000000
        /*0050*/ 	.short	0x0000
        /*0052*/ 	.short	0x0000
        /*0054*/ 	.byte	0x00, 0xf5, 0x21, 0x00


	//----- nvinfo : EIATTR_SPARSE_MMA_MASK
	.align		4
.L_97:
        /*0058*/ 	.byte	0x03, 0x50
        /*005a*/ 	.short	0x0000


	//----- nvinfo : EIATTR_MAXREG_COUNT
	.align		4
        /*005c*/ 	.byte	0x03, 0x1b
        /*005e*/ 	.short	0x00ff


	//----- nvinfo : EIATTR_MERCURY_ISA_VERSION
	.align		4
        /*0060*/ 	.byte	0x03, 0x5f
        /*0062*/ 	.short	0x0101


	//----- nvinfo : EIATTR_VRC_CTA_INIT_COUNT
	.align		4
        /*0064*/ 	.byte	0x02, 0x4a
	.zero		1
	.zero		1


	//----- nvinfo : EIATTR_EXIT_INSTR_OFFSETS
	.align		4
        /*0068*/ 	.byte	0x04, 0x1c
        /*006a*/ 	.short	(.L_99 - .L_98)


	//   ....[0]....
.L_98:
        /*006c*/ 	.word	0x00000030


	//   ....[1]....
        /*0070*/ 	.word	0x00000790


	//   ....[2]....
        /*0074*/ 	.word	0x00000b40


	//   ....[3]....
        /*0078*/ 	.word	0x00000d70


	//   ....[4]....
        /*007c*/ 	.word	0x00000e90


	//----- nvinfo : EIATTR_CBANK_PARAM_SIZE
	.align		4
.L_99:
        /*0080*/ 	.byte	0x03, 0x19
        /*0082*/ 	.short	0x0020


	//----- nvinfo : EIATTR_PARAM_CBANK
	.align		4
        /*0084*/ 	.byte	0x04, 0x0a
        /*0086*/ 	.short	(.L_101 - .L_100)
	.align		4
.L_100:
        /*0088*/ 	.word	index@(.nv.constant0._Z14radixSort_movePiS_S_ii)
        /*008c*/ 	.short	0x0380
        /*008e*/ 	.short	0x0020


	//----- nvinfo : EIATTR_SW_WAR
	.align		4
.L_101:
        /*0090*/ 	.byte	0x04, 0x36
        /*0092*/ 	.short	(.L_103 - .L_102)
.L_102:
        /*0094*/ 	.word	0x00000008
.L_103:


//--------------------- .nv.info._Z20radixSort_prefix_sumPi --------------------------
	.section	.nv.info._Z20radixSort_prefix_sumPi,"",@"SHT_CUDA_INFO"
	.sectionflags	@""
	.align	4


	//----- nvinfo : EIATTR_CUDA_API_VERSION
	.align		4
        /*0000*/ 	.byte	0x04, 0x37
        /*0002*/ 	.short	(.L_105 - .L_104)
.L_104:
        /*0004*/ 	.word	0x00000082


	//----- nvinfo : EIATTR_KPARAM_INFO
	.align		4
.L_105:
        /*0008*/ 	.byte	0x04, 0x17
        /*000a*/ 	.short	(.L_107 - .L_106)
.L_106:
        /*000c*/ 	.word	0x00000000
        /*0010*/ 	.short	0x0000
        /*0012*/ 	.short	0x0000
        /*0014*/ 	.byte	0x00, 0xf5, 0x21, 0x00


	//----- nvinfo : EIATTR_SPARSE_MMA_MASK
	.align		4
.L_107:
        /*0018*/ 	.byte	0x03, 0x50
        /*001a*/ 	.short	0x0000


	//----- nvinfo : EIATTR_MAXREG_COUNT
	.align		4
        /*001c*/ 	.byte	0x03, 0x1b
        /*001e*/ 	.short	0x00ff


	//----- nvinfo : EIATTR_MERCURY_ISA_VERSION
	.align		4
        /*0020*/ 	.byte	0x03, 0x5f
        /*0022*/ 	.short	0x0101


	//----- nvinfo : EIATTR_VRC_CTA_INIT_COUNT
	.align		4
        /*0024*/ 	.byte	0x02, 0x4a
	.zero		1
	.zero		1


	//----- nvinfo : EIATTR_EXIT_INSTR_OFFSETS
	.align		4
        /*0028*/ 	.byte	0x04, 0x1c
        /*002a*/ 	.short	(.L_109 - .L_108)


	//   ....[0]....
.L_108:
        /*002c*/ 	.word	0x00000060


	//----- nvinfo : EIATTR_CBANK_PARAM_SIZE
	.align		4
.L_109:
        /*0030*/ 	.byte	0x03, 0x19
        /*0032*/ 	.short	0x0008


	//----- nvinfo : EIATTR_PARAM_CBANK
	.align		4
        /*0034*/ 	.byte	0x04, 0x0a
        /*0036*/ 	.short	(.L_111 - .L_110)
	.align		4
.L_110:
        /*0038*/ 	.word	index@(.nv.constant0._Z20radixSort_prefix_sumPi)
        /*003c*/ 	.short	0x0380
        /*003e*/ 	.short	0x0008


	//----- nvinfo : EIATTR_SW_WAR
	.align		4
.L_111:
        /*0040*/ 	.byte	0x04, 0x36
        /*0042*/ 	.short	(.L_113 - .L_112)
.L_112:
        /*0044*/ 	.word	0x00000008
.L_113:


//--------------------- .nv.info._Z14radixSort_histPiS_S_ii --------------------------
	.section	.nv.info._Z14radixSort_histPiS_S_ii,"",@"SHT_CUDA_INFO"
	.sectionflags	@""
	.align	4


	//----- nvinfo : EIATTR_CUDA_API_VERSION
	.align		4
        /*0000*/ 	.byte	0x04, 0x37
        /*0002*/ 	.short	(.L_115 - .L_114)
.L_114:
        /*0004*/ 	.word	0x00000082


	//----- nvinfo : EIATTR_KPARAM_INFO
	.align		4
.L_115:
        /*0008*/ 	.byte	0x04, 0x17
        /*000a*/ 	.short	(.L_117 - .L_116)
.L_116:
        /*000c*/ 	.word	0x00000000
        /*0010*/ 	.short	0x0004
        /*0012*/ 	.short	0x001c
        /*0014*/ 	.byte	0x00, 0xf0, 0x11, 0x00


	//----- nvinfo : EIATTR_KPARAM_INFO
	.align		4
.L_117:
        /*0018*/ 	.byte	0x04, 0x17
        /*001a*/ 	.short	(.L_119 - .L_118)
.L_118:
        /*001c*/ 	.word	0x00000000
        /*0020*/ 	.short	0x0003
        /*0022*/ 	.short	0x0018
        /*0024*/ 	.byte	0x00, 0xf0, 0x11, 0x00


	//----- nvinfo : EIATTR_KPARAM_INFO
	.align		4
.L_119:
        /*0028*/ 	.byte	0x04, 0x17
        /*002a*/ 	.short	(.L_121 - .L_120)
.L_120:
        /*002c*/ 	.word	0x00000000
        /*0030*/ 	.short	0x0002
        /*0032*/ 	.short	0x0010
        /*0034*/ 	.byte	0x00, 0xf5, 0x21, 0x00


	//----- nvinfo : EIATTR_KPARAM_INFO
	.align		4
.L_121:
        /*0038*/ 	.byte	0x04, 0x17
        /*003a*/ 	.short	(.L_123 - .L_122)
.L_122:
        /*003c*/ 	.word	0x00000000
        /*0040*/ 	.short	0x0001
        /*0042*/ 	.short	0x0008
        /*0044*/ 	.byte	0x00, 0xf5, 0x21, 0x00


	//----- nvinfo : EIATTR_KPARAM_INFO
	.align		4
.L_123:
        /*0048*/ 	.byte	0x04, 0x17
        /*004a*/ 	.short	(.L_125 - .L_124)
.L_124:
        /*004c*/ 	.word	0x00000000
        /*0050*/ 	.short	0x0000
        /*0052*/ 	.short	0x0000
        /*0054*/ 	.byte	0x00, 0xf5, 0x21, 0x00


	//----- nvinfo : EIATTR_SPARSE_MMA_MASK
	.align		4
.L_125:
        /*0058*/ 	.byte	0x03, 0x50
        /*005a*/ 	.short	0x0000


	//----- nvinfo : EIATTR_MAXREG_COUNT
	.align		4
        /*005c*/ 	.byte	0x03, 0x1b
        /*005e*/ 	.short	0x00ff


	//----- nvinfo : EIATTR_NUM_BARRIERS
	.align		4
        /*0060*/ 	.byte	0x02, 0x4c
        /*0062*/ 	.byte	0x01
	.zero		1


	//----- nvinfo : EIATTR_MERCURY_ISA_VERSION
	.align		4
        /*0064*/ 	.byte	0x03, 0x5f
        /*0066*/ 	.short	0x0101


	//----- nvinfo : EIATTR_VRC_CTA_INIT_COUNT
	.align		4
        /*0068*/ 	.byte	0x02, 0x4a
	.zero		1
	.zero		1


	//----- nvinfo : EIATTR_EXIT_INSTR_OFFSETS
	.align		4
        /*006c*/ 	.byte	0x04, 0x1c
        /*006e*/ 	.short	(.L_127 - .L_126)


	//   ....[0]....
.L_126:
        /*0070*/ 	.word	0x00000180


	//----- nvinfo : EIATTR_CRS_STACK_SIZE
	.align		4
.L_127:
        /*0074*/ 	.byte	0x04, 0x1e
        /*0076*/ 	.short	(.L_129 - .L_128)
.L_128:
        /*0078*/ 	.word	0x00000000


	//----- nvinfo : EIATTR_CBANK_PARAM_SIZE
	.align		4
.L_129:
        /*007c*/ 	.byte	0x03, 0x19
        /*007e*/ 	.short	0x0020


	//----- nvinfo : EIATTR_PARAM_CBANK
	.align		4
        /*0080*/ 	.byte	0x04, 0x0a
        /*0082*/ 	.short	(.L_131 - .L_130)
	.align		4
.L_130:
        /*0084*/ 	.word	index@(.nv.constant0._Z14radixSort_histPiS_S_ii)
        /*0088*/ 	.short	0x0380
        /*008a*/ 	.short	0x0020


	//----- nvinfo : EIATTR_SW_WAR
	.align		4
.L_131:
        /*008c*/ 	.byte	0x04, 0x36
        /*008e*/ 	.short	(.L_133 - .L_132)
.L_132:
        /*0090*/ 	.word	0x00000008
.L_133:


//--------------------- .nv.info._Z8set_histPi    --------------------------
	.section	.nv.info._Z8set_histPi,"",@"SHT_CUDA_INFO"
	.sectionflags	@""
	.align	4


	//----- nvinfo : EIATTR_CUDA_API_VERSION
	.align		4
        /*0000*/ 	.byte	0x04, 0x37
        /*0002*/ 	.short	(.L_135 - .L_134)
.L_134:
        /*0004*/ 	.word	0x00000082


	//----- nvinfo : EIATTR_KPARAM_INFO
	.align		4
.L_135:
        /*0008*/ 	.byte	0x04, 0x17
        /*000a*/ 	.short	(.L_137 - .L_136)
.L_136:
        /*000c*/ 	.word	0x00000000
        /*0010*/ 	.short	0x0000
        /*0012*/ 	.short	0x0000
        /*0014*/ 	.byte	0x00, 0xf5, 0x21, 0x00


	//----- nvinfo : EIATTR_SPARSE_MMA_MASK
	.align		4
.L_137:
        /*0018*/ 	.byte	0x03, 0x50
        /*001a*/ 	.short	0x0000


	//----- nvinfo : EIATTR_MAXREG_COUNT
	.align		4
        /*001c*/ 	.byte	0x03, 0x1b
        /*001e*/ 	.short	0x00ff


	//----- nvinfo : EIATTR_MERCURY_ISA_VERSION
	.align		4
        /*0020*/ 	.byte	0x03, 0x5f
        /*0022*/ 	.short	0x0101


	//----- nvinfo : EIATTR_VRC_CTA_INIT_COUNT
	.align		4
        /*0024*/ 	.byte	0x02, 0x4a
	.zero		1
	.zero		1


	//----- nvinfo : EIATTR_EXIT_INSTR_OFFSETS
	.align		4
        /*0028*/ 	.byte	0x04, 0x1c
        /*002a*/ 	.short	(.L_139 - .L_138)


	//   ....[0]....
.L_138:
        /*002c*/ 	.word	0x00000050


	//----- nvinfo : EIATTR_CBANK_PARAM_SIZE
	.align		4
.L_139:
        /*0030*/ 	.byte	0x03, 0x19
        /*0032*/ 	.short	0x0008


	//----- nvinfo : EIATTR_PARAM_CBANK
	.align		4
        /*0034*/ 	.byte	0x04, 0x0a
        /*0036*/ 	.short	(.L_141 - .L_140)
	.align		4
.L_140:
        /*0038*/ 	.word	index@(.nv.constant0._Z8set_histPi)
        /*003c*/ 	.short	0x0380
        /*003e*/ 	.short	0x0008


	//----- nvinfo : EIATTR_SW_WAR
	.align		4
.L_141:
        /*0040*/ 	.byte	0x04, 0x36
        /*0042*/ 	.short	(.L_143 - .L_142)
.L_142:
        /*0044*/ 	.word	0x00000008
.L_143:


//--------------------- .nv.info._Z9print_arrPii  --------------------------
	.section	.nv.info._Z9print_arrPii,"",@"SHT_CUDA_INFO"
	.sectionflags	@""
	.align	4


	//----- nvinfo : EIATTR_CUDA_API_VERSION
	.align		4
        /*0000*/ 	.byte	0x04, 0x37
        /*0002*/ 	.short	(.L_145 - .L_144)
.L_144:
        /*0004*/ 	.word	0x00000082


	//----- nvinfo : EIATTR_KPARAM_INFO
	.align		4
.L_145:
        /*0008*/ 	.byte	0x04, 0x17
        /*000a*/ 	.short	(.L_147 - .L_146)
.L_146:
        /*000c*/ 	.word	0x00000000
        /*0010*/ 	.short	0x0001
        /*0012*/ 	.short	0x0008
        /*0014*/ 	.byte	0x00, 0xf0, 0x11, 0x00


	//----- nvinfo : EIATTR_KPARAM_INFO
	.align		4
.L_147:
        /*0018*/ 	.byte	0x04, 0x17
        /*001a*/ 	.short	(.L_149 - .L_148)
.L_148:
        /*001c*/ 	.word	0x00000000
        /*0020*/ 	.short	0x0000
        /*0022*/ 	.short	0x0000
        /*0024*/ 	.byte	0x00, 0xf5, 0x21, 0x00


	//----- nvinfo : EIATTR_SPARSE_MMA_MASK
	.align		4
.L_149:
        /*0028*/ 	.byte	0x03, 0x50
        /*002a*/ 	.short	0x0000


	//----- nvinfo : EIATTR_MAXREG_COUNT
	.align		4
        /*002c*/ 	.byte	0x03, 0x1b
        /*002e*/ 	.short	0x00ff


	//----- nvinfo : EIATTR_EXTERNS
	.align		4
        /*0030*/ 	.byte	0x04, 0x0f
        /*0032*/ 	.short	(.L_151 - .L_150)


	//   ....[0]....
	.align		4
.L_150:
        /*0034*/ 	.word	index@(vprintf)


	//----- nvinfo : EIATTR_MERCURY_ISA_VERSION
	.align		4
.L_151:
        /*0038*/ 	.byte	0x03, 0x5f
        /*003a*/ 	.short	0x0101


	//----- nvinfo : EIATTR_VRC_CTA_INIT_COUNT
	.align		4
        /*003c*/ 	.byte	0x02, 0x4a
	.zero		1
	.zero		1


	//----- nvinfo : EIATTR_SYSCALL_OFFSETS
	.align		4
        /*0040*/ 	.byte	0x04, 0x46
        /*0042*/ 	.short	(.L_153 - .L_152)


	//   ....[0]....
.L_152:
        /*0044*/ 	.word	0x00000150


	//----- nvinfo : EIATTR_EXIT_INSTR_OFFSETS
	.align		4
.L_153:
        /*0048*/ 	.byte	0x04, 0x1c
        /*004a*/ 	.short	(.L_155 - .L_154)


	//   ....[0]....
.L_154:
        /*004c*/ 	.word	0x00000090


	//   ....[1]....
        /*0050*/ 	.word	0x00000160


	//----- nvinfo : EIATTR_CRS_STACK_SIZE
	.align		4
.L_155:
        /*0054*/ 	.byte	0x04, 0x1e
        /*0056*/ 	.short	(.L_157 - .L_156)
.L_156:
        /*0058*/ 	.word	0x00000000


	//----- nvinfo : EIATTR_CBANK_PARAM_SIZE
	.align		4
.L_157:
        /*005c*/ 	.byte	0x03, 0x19
        /*005e*/ 	.short	0x000c


	//----- nvinfo : EIATTR_PARAM_CBANK
	.align		4
        /*0060*/ 	.byte	0x04, 0x0a
        /*0062*/ 	.short	(.L_159 - .L_158)
	.align		4
.L_158:
        /*0064*/ 	.word	index@(.nv.constant0._Z9print_arrPii)
        /*0068*/ 	.short	0x0380
        /*006a*/ 	.short	0x000c


	//----- nvinfo : EIATTR_SW_WAR
	.align		4
.L_159:
        /*006c*/ 	.byte	0x04, 0x36
        /*006e*/ 	.short	(.L_161 - .L_160)
.L_160:
        /*0070*/ 	.word	0x00000008
.L_161:


//--------------------- .nv.callgraph             --------------------------
	.section	.nv.callgraph,"",@"SHT_CUDA_CALLGRAPH"
	.align	4
	.sectionentsize	8
	.align		4
        /*0000*/ 	.word	0x00000000
	.align		4
        /*0004*/ 	.word	0xffffffff
	.align		4
        /*0008*/ 	.word	index@(_Z9print_arrPii)
	.align		4
        /*000c*/ 	.word	index@(vprintf)
	.align		4
        /*0010*/ 	.word	0x00000000
	.align		4
        /*0014*/ 	.word	0xfffffffe
	.align		4
        /*0018*/ 	.word	0x00000000
	.align		4
        /*001c*/ 	.word	0xfffffffd
	.align		4
        /*0020*/ 	.word	0x00000000
	.align		4
        /*0024*/ 	.word	0xfffffffc


//--------------------- .nv.constant4             --------------------------
	.section	.nv.constant4,"a",@progbits
	.align	8
	.align		8
.nv.constant4:
        /*0000*/ 	.dword	_ZN34_INTERNAL_7c31ac07_4_k_cu_d3a3eb124cuda3std3__45__cpo5beginE
	.align		8
        /*0008*/ 	.dword	_ZN34_INTERNAL_7c31ac07_4_k_cu_d3a3eb124cuda3std3__45__cpo3endE
	.align		8
        /*0010*/ 	.dword	_ZN34_INTERNAL_7c31ac07_4_k_cu_d3a3eb124cuda3std3__45__cpo6cbeginE
	.align		8
        /*0018*/ 	.dword	_ZN34_INTERNAL_7c31ac07_4_k_cu_d3a3eb124cuda3std3__45__cpo4cendE
	.align		8
        /*0020*/ 	.dword	_ZN34_INTERNAL_7c31ac07_4_k_cu_d3a3eb124cuda3std3__45__cpo6rbeginE
	.align		8
        /*0028*/ 	.dword	_ZN34_INTERNAL_7c31ac07_4_k_cu_d3a3eb124cuda3std3__45__cpo4rendE
	.align		8
        /*0030*/ 	.dword	_ZN34_INTERNAL_7c31ac07_4_k_cu_d3a3eb124cuda3std3__45__cpo7crbeginE
	.align		8
        /*0038*/ 	.dword	_ZN34_INTERNAL_7c31ac07_4_k_cu_d3a3eb124cuda3std3__45__cpo5crendE
	.align		8
        /*0040*/ 	.dword	_ZN34_INTERNAL_7c31ac07_4_k_cu_d3a3eb124cuda3std3__436_GLOBAL__N__7c31ac07_4_k_cu_d3a3eb126ignoreE
	.align		8
        /*0048*/ 	.dword	_ZN34_INTERNAL_7c31ac07_4_k_cu_d3a3eb124cuda3std3__419piecewise_constructE
	.align		8
        /*0050*/ 	.dword	_ZN34_INTERNAL_7c31ac07_4_k_cu_d3a3eb124cuda3std3__48in_placeE
	.align		8
        /*0058*/ 	.dword	_ZN34_INTERNAL_7c31ac07_4_k_cu_d3a3eb124cuda3std3__420unreachable_sentinelE
	.align		8
        /*0060*/ 	.dword	_ZN34_INTERNAL_7c31ac07_4_k_cu_d3a3eb124cuda3std3__47nulloptE
	.align		8
        /*0068*/ 	.dword	_ZN34_INTERNAL_7c31ac07_4_k_cu_d3a3eb124cuda3std3__48unexpectE
	.align		8
        /*0070*/ 	.dword	_ZN34_INTERNAL_7c31ac07_4_k_cu_d3a3eb124cuda3std6ranges3__45__cpo4swapE
	.align		8
        /*0078*/ 	.dword	_ZN34_INTERNAL_7c31ac07_4_k_cu_d3a3eb124cuda3std6ranges3__45__cpo9iter_moveE
	.align		8
        /*0080*/ 	.dword	_ZN34_INTERNAL_7c31ac07_4_k_cu_d3a3eb124cuda3std6ranges3__45__cpo5beginE
	.align		8
        /*0088*/ 	.dword	_ZN34_INTERNAL_7c31ac07_4_k_cu_d3a3eb124cuda3std6ranges3__45__cpo3endE
	.align		8
        /*0090*/ 	.dword	_ZN34_INTERNAL_7c31ac07_4_k_cu_d3a3eb124cuda3std6ranges3__45__cpo6cbeginE
	.align		8
        /*0098*/ 	.dword	_ZN34_INTERNAL_7c31ac07_4_k_cu_d3a3eb124cuda3std6ranges3__45__cpo4cendE
	.align		8
        /*00a0*/ 	.dword	_ZN34_INTERNAL_7c31ac07_4_k_cu_d3a3eb124cuda3std6ranges3__45__cpo7advanceE
	.align		8
        /*00a8*/ 	.dword	_ZN34_INTERNAL_7c31ac07_4_k_cu_d3a3eb124cuda3std6ranges3__45__cpo9iter_swapE
	.align		8
        /*00b0*/ 	.dword	_ZN34_INTERNAL_7c31ac07_4_k_cu_d3a3eb124cuda3std6ranges3__45__cpo4nextE
	.align		8
        /*00b8*/ 	.dword	_ZN34_INTERNAL_7c31ac07_4_k_cu_d3a3eb124cuda3std6ranges3__45__cpo4prevE
	.align		8
        /*00c0*/ 	.dword	_ZN34_INTERNAL_7c31ac07_4_k_cu_d3a3eb124cuda3std6ranges3__45__cpo4dataE
	.align		8
        /*00c8*/ 	.dword	_ZN34_INTERNAL_7c31ac07_4_k_cu_d3a3eb124cuda3std6ranges3__45__cpo5cdataE
	.align		8
        /*00d0*/ 	.dword	_ZN34_INTERNAL_7c31ac07_4_k_cu_d3a3eb124cuda3std6ranges3__45__cpo4sizeE
	.align		8
        /*00d8*/ 	.dword	_ZN34_INTERNAL_7c31ac07_4_k_cu_d3a3eb124cuda3std6ranges3__45__cpo5ssizeE
	.align		8
        /*00e0*/ 	.dword	_ZN34_INTERNAL_7c31ac07_4_k_cu_d3a3eb124cuda3std6ranges3__45__cpo8distanceE
	.align		8
        /*00e8*/ 	.dword	_ZN34_INTERNAL_7c31ac07_4_k_cu_d3a3eb126thrust24THRUST_300001_SM_1000_NS8cuda_cub3parE
	.align		8
        /*00f0*/ 	.dword	_ZN34_INTERNAL_7c31ac07_4_k_cu_d3a3eb126thrust24THRUST_300001_SM_1000_NS8cuda_cub10par_nosyncE
	.align		8
        /*00f8*/ 	.dword	_ZN34_INTERNAL_7c31ac07_4_k_cu_d3a3eb126thrust24THRUST_300001_SM_1000_NS6system6detail10sequential3seqE
	.align		8
        /*0100*/ 	.dword	_ZN34_INTERNAL_7c31ac07_4_k_cu_d3a3eb126thrust24THRUST_300001_SM_1000_NS12placeholders2_1E
	.align		8
        /*0108*/ 	.dword	_ZN34_INTERNAL_7c31ac07_4_k_cu_d3a3eb126thrust24THRUST_300001_SM_1000_NS12placeholders2_2E
	.align		8
        /*0110*/ 	.dword	_ZN34_INTERNAL_7c31ac07_4_k_cu_d3a3eb126thrust24THRUST_300001_SM_1000_NS12placeholders2_3E
	.align		8
        /*0118*/ 	.dword	_ZN34_INTERNAL_7c31ac07_4_k_cu_d3a3eb126thrust24THRUST_300001_SM_1000_NS12placeholders2_4E
	.align		8
        /*0120*/ 	.dword	_ZN34_INTERNAL_7c31ac07_4_k_cu_d3a3eb126thrust24THRUST_300001_SM_1000_NS12placeholders2_5E
	.align		8
        /*0128*/ 	.dword	_ZN34_INTERNAL_7c31ac07_4_k_cu_d3a3eb126thrust24THRUST_300001_SM_1000_NS12placeholders2_6E
	.align		8
        /*0130*/ 	.dword	_ZN34_INTERNAL_7c31ac07_4_k_cu_d3a3eb126thrust24THRUST_300001_SM_1000_NS12placeholders2_7E
	.align		8
        /*0138*/ 	.dword	_ZN34_INTERNAL_7c31ac07_4_k_cu_d3a3eb126thrust24THRUST_300001_SM_1000_NS12placeholders2_8E
	.align		8
        /*0140*/ 	.dword	_ZN34_INTERNAL_7c31ac07_4_k_cu_d3a3eb126thrust24THRUST_300001_SM_1000_NS12placeholders2_9E
	.align		8
        /*0148*/ 	.dword	_ZN34_INTERNAL_7c31ac07_4_k_cu_d3a3eb126thrust24THRUST_300001_SM_1000_NS12placeholders3_10E
	.align		8
        /*0150*/ 	.dword	_ZN34_INTERNAL_7c31ac07_4_k_cu_d3a3eb126thrust24THRUST_300001_SM_1000_NS3seqE
	.align		8
        /*0158*/ 	.dword	$str
	.align		8
        /*0160*/ 	.dword	vprintf


//--------------------- .text._ZN3cub18CUB_300001_SM_10006detail11EmptyKernelIvEEvv --------------------------
	.section	.text._ZN3cub18CUB_300001_SM_10006detail11EmptyKernelIvEEvv,"ax",@progbits
	.align	128
        .global         _ZN3cub18CUB_300001_SM_10006detail11EmptyKernelIvEEvv
        .type           _ZN3cub18CUB_300001_SM_10006detail11EmptyKernelIvEEvv,@function
        .size           _ZN3cub18CUB_300001_SM_10006detail11EmptyKernelIvEEvv,(.L_x_13 - _ZN3cub18CUB_300001_SM_10006detail11EmptyKernelIvEEvv)
        .other          _ZN3cub18CUB_300001_SM_10006detail11EmptyKernelIvEEvv,@"STO_CUDA_ENTRY STV_DEFAULT"
_ZN3cub18CUB_300001_SM_10006detail11EmptyKernelIvEEvv:
.text._ZN3cub18CUB_300001_SM_10006detail11EmptyKernelIvEEvv:
[----:B------:R-:W-:Y:S01]  /*0000*/  LDC R1, c[0x0][0x37c] ;  /* 0x0000df00ff017b82 */ /* 0x000fe20000000800 */
[----:B------:R-:W-:Y:S05]  /*0010*/  EXIT ;  /* 0x000000000000794d */ /* 0x000fea0003800000 */
.L_x_0:
[----:B------:R-:W-:-:S00]  /*0020*/  BRA `(.L_x_0) ;  /* 0xfffffffc00fc7947 */ /* 0x000fc0000383ffff */
[----:B------:R-:W-:-:S00]  /*0030*/  NOP ;  /* 0x0000000000007918 */ /* 0x000fc00000000000 */
        /* <DEDUP_REMOVED lines=12> */
.L_x_13:


//--------------------- .text._Z14radixSort_movePiS_S_ii --------------------------
	.section	.text._Z14radixSort_movePiS_S_ii,"ax",@progbits
	.align	128
        .global         _Z14radixSort_movePiS_S_ii
        .type           _Z14radixSort_movePiS_S_ii,@function
        .size           _Z14radixSort_movePiS_S_ii,(.L_x_14 - _Z14radixSort_movePiS_S_ii)
        .other          _Z14radixSort_movePiS_S_ii,@"STO_CUDA_ENTRY STV_DEFAULT"
_Z14radixSort_movePiS_S_ii:
.text._Z14radixSort_movePiS_S_ii:
[----:B------:R-:W-:Y:S08]  /*0000*/  LDC R1, c[0x0][0x37c] ;  /* 0x0000df00ff017b82 */ /* 0x000ff00000000800 */
[----:B------:R-:W0:Y:S02]  /*0010*/  LDC R2, c[0x0][0x398] ;  /* 0x0000e600ff027b82 */ /* 0x000e240000000800 */
[----:B0-----:R-:W-:-:S13]  /*0020*/  ISETP.GE.AND P0, PT, R2, 0x1, PT ;  /* 0x000000010200780c */ /* 0x001fda0003f06270 */
[----:B------:R-:W-:Y:S05]  /*0030*/  @!P0 EXIT ;  /* 0x000000000000894d */ /* 0x000fea0003800000 */
[C---:B------:R-:W-:Y:S01]  /*0040*/  ISETP.GE.U32.AND P1, PT, R2.reuse, 0x8, PT ;  /* 0x000000080200780c */ /* 0x040fe20003f26070 */
[----:B------:R-:W0:Y:S01]  /*0050*/  LDCU.64 UR6, c[0x0][0x358] ;  /* 0x00006b00ff0677ac */ /* 0x000e220008000a00 */
[----:B------:R-:W-:Y:S01]  /*0060*/  LOP3.LUT R9, R2, 0x7, RZ, 0xc0, !PT ;  /* 0x0000000702097812 */ /* 0x000fe200078ec0ff */
[----:B------:R-:W-:-:S03]  /*0070*/  IMAD.MOV.U32 R0, RZ, RZ, RZ ;  /* 0x000000ffff007224 */ /* 0x000fc600078e00ff */
[----:B------:R-:W-:-:S07]  /*0080*/  ISETP.NE.AND P0, PT, R9, RZ, PT ;  /* 0x000000ff0900720c */ /* 0x000fce0003f05270 */
[----:B------:R-:W-:Y:S06]  /*0090*/  @!P1 BRA `(.L_x_1) ;  /* 0x0000000400bc9947 */ /* 0x000fec0003800000 */
[----:B------:R-:W1:Y:S01]  /*00a0*/  LDCU.64 UR4, c[0x0][0x380] ;  /* 0x00007000ff0477ac */ /* 0x000e620008000a00 */
[----:B------:R-:W-:Y:S01]  /*00b0*/  LOP3.LUT R0, R2, 0x7ffffff8, RZ, 0xc0, !PT ;  /* 0x7ffffff802007812 */ /* 0x000fe200078ec0ff */
[----:B------:R-:W2:Y:S04]  /*00c0*/  LDCU.64 UR8, c[0x0][0x390] ;  /* 0x00007200ff0877ac */ /* 0x000ea80008000a00 */
[----:B------:R-:W-:Y:S01]  /*00d0*/  IMAD.MOV R3, RZ, RZ, -R0 ;  /* 0x000000ffff037224 */ /* 0x000fe200078e0a00 */
[----:B-1----:R-:W-:-:S04]  /*00e0*/  UIADD3 UR4, UP0, UPT, UR4, 0x10, URZ ;  /* 0x0000001004047890 */ /* 0x002fc8000ff1e0ff */
[----:B------:R-:W-:Y:S02]  /*00f0*/  UIADD3.X UR5, UPT, UPT, URZ, UR5, URZ, UP0, !UPT ;  /* 0x00000005ff057290 */ /* 0x000fe400087fe4ff */
[----:B------:R-:W-:-:S04]  /*0100*/  IMAD.U32 R4, RZ, RZ, UR4 ;  /* 0x00000004ff047e24 */ /* 0x000fc8000f8e00ff */
[----:B--2---:R-:W-:-:S07]  /*0110*/  IMAD.U32 R5, RZ, RZ, UR5 ;  /* 0x00000005ff057e24 */ /* 0x004fce000f8e00ff */
.L_x_2:
[----:B01----:R-:W2:Y:S01]  /*0120*/  LDG.E R7, desc[UR6][R4.64+-0x10] ;  /* 0xfffff00604077981 */ /* 0x003ea2000c1e1900 */
[----:B------:R-:W2:Y:S02]  /*0130*/  LDC R8, c[0x0][0x39c] ;  /* 0x0000e700ff087b82 */ /* 0x000ea40000000800 */
[----:B--2---:R-:W-:-:S05]  /*0140*/  SHF.R.U32.HI R7, RZ, R8, R7 ;  /* 0x00000008ff077219 */ /* 0x004fca0000011607 */
[----:B------:R-:W-:-:S05]  /*0150*/  IMAD.SHL.U32 R7, R7, 0x4, RZ ;  /* 0x0000000407077824 */ /* 0x000fca00078e00ff */
[----:B------:R-:W-:-:S04]  /*0160*/  LOP3.LUT R7, R7, 0x4, RZ, 0xc0, !PT ;  /* 0x0000000407077812 */ /* 0x000fc800078ec0ff */
[----:B------:R-:W-:Y:S02]  /*0170*/  IADD3 R10, P1, PT, R7, UR8, RZ ;  /* 0x00000008070a7c10 */ /* 0x000fe4000ff3e0ff */
[----:B------:R-:W0:Y:S03]  /*0180*/  LDC.64 R6, c[0x0][0x388] ;  /* 0x0000e200ff067b82 */ /* 0x000e260000000a00 */
[----:B------:R-:W-:-:S05]  /*0190*/  IMAD.X R11, RZ, RZ, UR9, P1 ;  /* 0x00000009ff0b7e24 */ /* 0x000fca00088e06ff */
[----:B------:R-:W2:Y:S02]  /*01a0*/  LDG.E R13, desc[UR6][R10.64] ;  /* 0x000000060a0d7981 */ /* 0x000ea4000c1e1900 */
[----:B--2---:R-:W-:-:S05]  /*01b0*/  IADD3 R17, PT, PT, R13, 0x1, RZ ;  /* 0x000000010d117810 */ /* 0x004fca0007ffe0ff */
[----:B------:R1:W-:Y:S04]  /*01c0*/  STG.E desc[UR6][R10.64], R17 ;  /* 0x000000110a007986 */ /* 0x0003e8000c101906 */
[----:B------:R-:W2:Y:S01]  /*01d0*/  LDG.E R19, desc[UR6][R4.64+-0x10] ;  /* 0xfffff00604137981 */ /* 0x000ea2000c1e1900 */
[----:B0-----:R-:W-:-:S05]  /*01e0*/  IMAD.WIDE R12, R13, 0x4, R6 ;  /* 0x000000040d0c7825 */ /* 0x001fca00078e0206 */
[----:B--2---:R0:W-:Y:S04]  /*01f0*/  STG.E desc[UR6][R12.64], R19 ;  /* 0x000000130c007986 */ /* 0x0041e8000c101906 */
[----:B------:R-:W2:Y:S02]  /*0200*/  LDG.E R15, desc[UR6][R4.64+-0xc] ;  /* 0xfffff406040f7981 */ /* 0x000ea4000c1e1900 */
[----:B--2---:R-:W-:-:S05]  /*0210*/  SHF.R.U32.HI R15, RZ, R8, R15 ;  /* 0x00000008ff0f7219 */ /* 0x004fca000001160f */
[----:B------:R-:W-:-:S05]  /*0220*/  IMAD.SHL.U32 R15, R15, 0x4, RZ ;  /* 0x000000040f0f7824 */ /* 0x000fca00078e00ff */
[----:B------:R-:W-:-:S04]  /*0230*/  LOP3.LUT R15, R15, 0x4, RZ, 0xc0, !PT ;  /* 0x000000040f0f7812 */ /* 0x000fc800078ec0ff */
[----:B------:R-:W-:-:S05]  /*0240*/  IADD3 R14, P1, PT, R15, UR8, RZ ;  /* 0x000000080f0e7c10 */ /* 0x000fca000ff3e0ff */
[----:B------:R-:W-:-:S05]  /*0250*/  IMAD.X R15, RZ, RZ, UR9, P1 ;  /* 0x00000009ff0f7e24 */ /* 0x000fca00088e06ff */
[----:B-1----:R-:W2:Y:S02]  /*0260*/  LDG.E R11, desc[UR6][R14.64] ;  /* 0x000000060e0b7981 */ /* 0x002ea4000c1e1900 */
[----:B--2---:R-:W-:-:S05]  /*0270*/  VIADD R17, R11, 0x1 ;  /* 0x000000010b117836 */ /* 0x004fca0000000000 */
[----:B------:R1:W-:Y:S04]  /*0280*/  STG.E desc[UR6][R14.64], R17 ;  /* 0x000000110e007986 */ /* 0x0003e8000c101906 */
[----:B------:R-:W2:Y:S01]  /*0290*/  LDG.E R21, desc[UR6][R4.64+-0xc] ;  /* 0xfffff40604157981 */ /* 0x000ea2000c1e1900 */
[----:B------:R-:W-:-:S05]  /*02a0*/  IMAD.WIDE R10, R11, 0x4, R6 ;  /* 0x000000040b0a7825 */ /* 0x000fca00078e0206 */
[----:B--2---:R2:W-:Y:S04]  /*02b0*/  STG.E desc[UR6][R10.64], R21 ;  /* 0x000000150a007986 */ /* 0x0045e8000c101906 */
[----:B0-----:R-:W3:Y:S02]  /*02c0*/  LDG.E R13, desc[UR6][R4.64+-0x8] ;  /* 0xfffff806040d7981 */ /* 0x001ee4000c1e1900 */
[----:B---3--:R-:W-:-:S05]  /*02d0*/  SHF.R.U32.HI R13, RZ, R8, R13 ;  /* 0x00000008ff0d7219 */ /* 0x008fca000001160d */
[----:B------:R-:W-:-:S05]  /*02e0*/  IMAD.SHL.U32 R13, R13, 0x4, RZ ;  /* 0x000000040d0d7824 */ /* 0x000fca00078e00ff */
[----:B------:R-:W-:-:S04]  /*02f0*/  LOP3.LUT R13, R13, 0x4, RZ, 0xc0, !PT ;  /* 0x000000040d0d7812 */ /* 0x000fc800078ec0ff */
[----:B------:R-:W-:-:S05]  /*0300*/  IADD3 R12, P1, PT, R13, UR8, RZ ;  /* 0x000000080d0c7c10 */ /* 0x000fca000ff3e0ff */
[----:B------:R-:W-:-:S05]  /*0310*/  IMAD.X R13, RZ, RZ, UR9, P1 ;  /* 0x00000009ff0d7e24 */ /* 0x000fca00088e06ff */
[----:B------:R-:W1:Y:S02]  /*0320*/  LDG.E R19, desc[UR6][R12.64] ;  /* 0x000000060c137981 */ /* 0x000e64000c1e1900 */
[----:B-1----:R-:W-:-:S05]  /*0330*/  IADD3 R17, PT, PT, R19, 0x1, RZ ;  /* 0x0000000113117810 */ /* 0x002fca0007ffe0ff */
[----:B------:R0:W-:Y:S04]  /*0340*/  STG.E desc[UR6][R12.64], R17 ;  /* 0x000000110c007986 */ /* 0x0001e8000c101906 */
[----:B------:R-:W3:Y:S01]  /*0350*/  LDG.E R23, desc[UR6][R4.64+-0x8] ;  /* 0xfffff80604177981 */ /* 0x000ee2000c1e1900 */
[----:B--2---:R-:W-:-:S05]  /*0360*/  IMAD.WIDE R10, R19, 0x4, R6 ;  /* 0x00000004130a7825 */ /* 0x004fca00078e0206 */
[----:B---3--:R1:W-:Y:S04]  /*0370*/  STG.E desc[UR6][R10.64], R23 ;  /* 0x000000170a007986 */ /* 0x0083e8000c101906 */
[----:B------:R-:W2:Y:S02]  /*0380*/  LDG.E R15, desc[UR6][R4.64+-0x4] ;  /* 0xfffffc06040f7981 */ /* 0x000ea4000c1e1900 */
[----:B--2---:R-:W-:-:S05]  /*0390*/  SHF.R.U32.HI R15, RZ, R8, R15 ;  /* 0x00000008ff0f7219 */ /* 0x004fca000001160f */
[----:B------:R-:W-:-:S05]  /*03a0*/  IMAD.SHL.U32 R15, R15, 0x4, RZ ;  /* 0x000000040f0f7824 */ /* 0x000fca00078e00ff */
[----:B------:R-:W-:-:S04]  /*03b0*/  LOP3.LUT R15, R15, 0x4, RZ, 0xc0, !PT ;  /* 0x000000040f0f7812 */ /* 0x000fc800078ec0ff */
[----:B------:R-:W-:-:S05]  /*03c0*/  IADD3 R14, P1, PT, R15, UR8, RZ ;  /* 0x000000080f0e7c10 */ /* 0x000fca000ff3e0ff */
[----:B------:R-:W-:-:S05]  /*03d0*/  IMAD.X R15, RZ, RZ, UR9, P1 ;  /* 0x00000009ff0f7e24 */ /* 0x000fca00088e06ff */
[----:B------:R-:W0:Y:S02]  /*03e0*/  LDG.E R19, desc[UR6][R14.64] ;  /* 0x000000060e137981 */ /* 0x000e24000c1e1900 */
[----:B0-----:R-:W-:-:S05]  /*03f0*/  VIADD R17, R19, 0x1 ;  /* 0x0000000113117836 */ /* 0x001fca0000000000 */
[----:B------:R0:W-:Y:S04]  /*0400*/  STG.E desc[UR6][R14.64], R17 ;  /* 0x000000110e007986 */ /* 0x0001e8000c101906 */
[----:B------:R-:W2:Y:S01]  /*0410*/  LDG.E R21, desc[UR6][R4.64+-0x4] ;  /* 0xfffffc0604157981 */ /* 0x000ea2000c1e1900 */
[----:B-1----:R-:W-:-:S05]  /*0420*/  IMAD.WIDE R10, R19, 0x4, R6 ;  /* 0x00000004130a7825 */ /* 0x002fca00078e0206 */
[----:B--2---:R1:W-:Y:S04]  /*0430*/  STG.E desc[UR6][R10.64], R21 ;  /* 0x000000150a007986 */ /* 0x0043e8000c101906 */
[----:B------:R-:W2:Y:S02]  /*0440*/  LDG.E R13, desc[UR6][R4.64] ;  /* 0x00000006040d7981 */ /* 0x000ea4000c1e1900 */
[----:B--2---:R-:W-:-:S05]  /*0450*/  SHF.R.U32.HI R13, RZ, R8, R13 ;  /* 0x00000008ff0d7219 */ /* 0x004fca000001160d */
[----:B------:R-:W-:-:S05]  /*0460*/  IMAD.SHL.U32 R13, R13, 0x4, RZ ;  /* 0x000000040d0d7824 */ /* 0x000fca00078e00ff */
[----:B------:R-:W-:-:S04]  /*0470*/  LOP3.LUT R13, R13, 0x4, RZ, 0xc0, !PT ;  /* 0x000000040d0d7812 */ /* 0x000fc800078ec0ff */
[----:B------:R-:W-:-:S05]  /*0480*/  IADD3 R12, P1, PT, R13, UR8, RZ ;  /* 0x000000080d0c7c10 */ /* 0x000fca000ff3e0ff */
[----:B------:R-:W-:-:S05]  /*0490*/  IMAD.X R13, RZ, RZ, UR9, P1 ;  /* 0x00000009ff0d7e24 */ /* 0x000fca00088e06ff */
[----:B------:R-:W0:Y:S02]  /*04a0*/  LDG.E R19, desc[UR6][R12.64] ;  /* 0x000000060c137981 */ /* 0x000e24000c1e1900 */
[----:B0-----:R-:W-:-:S05]  /*04b0*/  IADD3 R17, PT, PT, R19, 0x1, RZ ;  /* 0x0000000113117810 */ /* 0x001fca0007ffe0ff */
        /* <DEDUP_REMOVED lines=34> */
[----:B------:R-:W0:Y:S01]  /*06e0*/  LDG.E R19, desc[UR6][R14.64] ;  /* 0x000000060e137981 */ /* 0x000e22000c1e1900 */
[----:B------:R-:W-:-:S05]  /*06f0*/  VIADD R3, R3, 0x8 ;  /* 0x0000000803037836 */ /* 0x000fca0000000000 */
[----:B------:R-:W-:Y:S01]  /*0700*/  ISETP.NE.AND P1, PT, R3, RZ, PT ;  /* 0x000000ff0300720c */ /* 0x000fe20003f25270 */
[----:B0-----:R-:W-:-:S05]  /*0710*/  VIADD R13, R19, 0x1 ;  /* 0x00000001130d7836 */ /* 0x001fca0000000000 */
[----:B------:R1:W-:Y:S04]  /*0720*/  STG.E desc[UR6][R14.64], R13 ;  /* 0x0000000d0e007986 */ /* 0x0003e8000c101906 */
[----:B------:R0:W2:Y:S01]  /*0730*/  LDG.E R17, desc[UR6][R4.64+0xc] ;  /* 0x00000c0604117981 */ /* 0x0000a2000c1e1900 */
[----:B------:R-:W-:Y:S01]  /*0740*/  IMAD.WIDE R6, R19, 0x4, R6 ;  /* 0x0000000413067825 */ /* 0x000fe200078e0206 */
[----:B0-----:R-:W-:-:S05]  /*0750*/  IADD3 R4, P2, PT, R4, 0x20, RZ ;  /* 0x0000002004047810 */ /* 0x001fca0007f5e0ff */
[----:B------:R-:W-:Y:S01]  /*0760*/  IMAD.X R5, RZ, RZ, R5, P2 ;  /* 0x000000ffff057224 */ /* 0x000fe200010e0605 */
[----:B--2---:R1:W-:Y:S01]  /*0770*/  STG.E desc[UR6][R6.64], R17 ;  /* 0x0000001106007986 */ /* 0x0043e2000c101906 */
[----:B------:R-:W-:Y:S06]  /*0780*/  @P1 BRA `(.L_x_2) ;  /* 0xfffffff800641947 */ /* 0x000fec000383ffff */
.L_x_1:
[----:B0-----:R-:W-:Y:S05]  /*0790*/  @!P0 EXIT ;  /* 0x000000000000894d */ /* 0x001fea0003800000 */
[----:B------:R-:W-:Y:S02]  /*07a0*/  ISETP.GE.U32.AND P1, PT, R9, 0x4, PT ;  /* 0x000000040900780c */ /* 0x000fe40003f26070 */
[----:B-1----:R-:W-:-:S04]  /*07b0*/  LOP3.LUT R14, R2, 0x3, RZ, 0xc0, !PT ;  /* 0x00000003020e7812 */ /* 0x002fc800078ec0ff */
[----:B------:R-:W-:-:S07]  /*07c0*/  ISETP.NE.AND P0, PT, R14, RZ, PT ;  /* 0x000000ff0e00720c */ /* 0x000fce0003f05270 */
[----:B------:R-:W-:Y:S06]  /*07d0*/  @!P1 BRA `(.L_x_3) ;  /* 0x0000000000d89947 */ /* 0x000fec0003800000 */
[----:B------:R-:W0:Y:S01]  /*07e0*/  LDC.64 R4, c[0x0][0x380] ;  /* 0x0000e000ff047b82 */ /* 0x000e220000000a00 */
[----:B------:R-:W1:Y:S07]  /*07f0*/  LDCU.64 UR4, c[0x0][0x390] ;  /* 0x00007200ff0477ac */ /* 0x000e6e0008000a00 */
[----:B------:R-:W2:Y:S01]  /*0800*/  LDC R3, c[0x0][0x39c] ;  /* 0x0000e700ff037b82 */ /* 0x000ea20000000800 */
[----:B0-----:R-:W-:-:S05]  /*0810*/  IMAD.WIDE.U32 R4, R0, 0x4, R4 ;  /* 0x0000000400047825 */ /* 0x001fca00078e0004 */
[----:B------:R-:W2:Y:S02]  /*0820*/  LDG.E R6, desc[UR6][R4.64] ;  /* 0x0000000604067981 */ /* 0x000ea4000c1e1900 */
[----:B--2---:R-:W-:-:S04]  /*0830*/  SHF.R.U32.HI R6, RZ, R3, R6 ;  /* 0x00000003ff067219 */ /* 0x004fc80000011606 */
[----:B------:R-:W-:-:S04]  /*0840*/  SHF.L.U32 R6, R6, 0x2, RZ ;  /* 0x0000000206067819 */ /* 0x000fc800000006ff */
[----:B------:R-:W-:-:S04]  /*0850*/  LOP3.LUT R6, R6, 0x4, RZ, 0xc0, !PT ;  /* 0x0000000406067812 */ /* 0x000fc800078ec0ff */
[----:B-1----:R-:W-:Y:S02]  /*0860*/  IADD3 R8, P1, PT, R6, UR4, RZ ;  /* 0x0000000406087c10 */ /* 0x002fe4000ff3e0ff */
[----:B------:R-:W0:Y:S03]  /*0870*/  LDC.64 R6, c[0x0][0x388] ;  /* 0x0000e200ff067b82 */ /* 0x000e260000000a00 */
[----:B------:R-:W-:-:S05]  /*0880*/  IMAD.X R9, RZ, RZ, UR5, P1 ;  /* 0x00000005ff097e24 */ /* 0x000fca00088e06ff */
[----:B------:R-:W2:Y:S02]  /*0890*/  LDG.E R11, desc[UR6][R8.64] ;  /* 0x00000006080b7981 */ /* 0x000ea4000c1e1900 */
[----:B--2---:R-:W-:-:S05]  /*08a0*/  VIADD R15, R11, 0x1 ;  /* 0x000000010b0f7836 */ /* 0x004fca0000000000 */
        /* <DEDUP_REMOVED lines=17> */
[----:B---3--:R-:W-:-:S04]  /*09c0*/  SHF.R.U32.HI R10, RZ, R3, R10 ;  /* 0x00000003ff0a7219 */ /* 0x008fc8000001160a */
[----:B------:R-:W-:-:S04]  /*09d0*/  SHF.L.U32 R10, R10, 0x2, RZ ;  /* 0x000000020a0a7819 */ /* 0x000fc800000006ff */
[----:B------:R-:W-:-:S04]  /*09e0*/  LOP3.LUT R10, R10, 0x4, RZ, 0xc0, !PT ;  /* 0x000000040a0a7812 */ /* 0x000fc800078ec0ff */
[----:B------:R-:W-:-:S05]  /*09f0*/  IADD3 R10, P1, PT, R10, UR4, RZ ;  /* 0x000000040a0a7c10 */ /* 0x000fca000ff3e0ff */
[----:B------:R-:W-:-:S05]  /*0a00*/  IMAD.X R11, RZ, RZ, UR5, P1 ;  /* 0x00000005ff0b7e24 */ /* 0x000fca00088e06ff */
[----:B------:R-:W1:Y:S02]  /*0a10*/  LDG.E R17, desc[UR6][R10.64] ;  /* 0x000000060a117981 */ /* 0x000e64000c1e1900 */
[----:B-1----:R-:W-:-:S05]  /*0a20*/  VIADD R15, R17, 0x1 ;  /* 0x00000001110f7836 */ /* 0x002fca0000000000 */
        /* <DEDUP_REMOVED lines=14> */
[----:B------:R-:W-:Y:S01]  /*0b10*/  IMAD.WIDE R6, R3, 0x4, R6 ;  /* 0x0000000403067825 */ /* 0x000fe200078e0206 */
[----:B------:R-:W-:-:S04]  /*0b20*/  IADD3 R0, PT, PT, R0, 0x4, RZ ;  /* 0x0000000400007810 */ /* 0x000fc80007ffe0ff */
[----:B--2---:R1:W-:Y:S03]  /*0b30*/  STG.E desc[UR6][R6.64], R15 ;  /* 0x0000000f06007986 */ /* 0x0043e6000c101906 */
.L_x_3:
[----:B------:R-:W-:Y:S05]  /*0b40*/  @!P0 EXIT ;  /* 0x000000000000894d */ /* 0x000fea0003800000 */
[----:B------:R-:W-:Y:S02]  /*0b50*/  ISETP.NE.AND P1, PT, R14, 0x1, PT ;  /* 0x000000010e00780c */ /* 0x000fe40003f25270 */
[----:B------:R-:W-:-:S04]  /*0b60*/  LOP3.LUT R2, R2, 0x1, RZ, 0xc0, !PT ;  /* 0x0000000102027812 */ /* 0x000fc800078ec0ff */
[----:B------:R-:W-:-:S07]  /*0b70*/  ISETP.NE.U32.AND P0, PT, R2, 0x1, PT ;  /* 0x000000010200780c */ /* 0x000fce0003f05070 */
[----:B------:R-:W-:Y:S06]  /*0b80*/  @!P1 BRA `(.L_x_4) ;  /* 0x0000000000789947 */ /* 0x000fec0003800000 */
[----:B------:R-:W0:Y:S01]  /*0b90*/  LDC.64 R2, c[0x0][0x380] ;  /* 0x0000e000ff027b82 */ /* 0x000e220000000a00 */
[----:B------:R-:W2:Y:S07]  /*0ba0*/  LDCU.64 UR4, c[0x0][0x390] ;  /* 0x00007200ff0477ac */ /* 0x000eae0008000a00 */
[----:B-1----:R-:W1:Y:S01]  /*0bb0*/  LDC R11, c[0x0][0x39c] ;  /* 0x0000e700ff0b7b82 */ /* 0x002e620000000800 */
[----:B0-----:R-:W-:-:S05]  /*0bc0*/  IMAD.WIDE.U32 R2, R0, 0x4, R2 ;  /* 0x0000000400027825 */ /* 0x001fca00078e0002 */
[----:B------:R-:W1:Y:S02]  /*0bd0*/  LDG.E R4, desc[UR6][R2.64] ;  /* 0x0000000602047981 */ /* 0x000e64000c1e1900 */
[----:B-1----:R-:W-:-:S05]  /*0be0*/  SHF.R.U32.HI R4, RZ, R11, R4 ;  /* 0x0000000bff047219 */ /* 0x002fca0000011604 */
[----:B------:R-:W-:-:S05]  /*0bf0*/  IMAD.SHL.U32 R4, R4, 0x4, RZ ;  /* 0x0000000404047824 */ /* 0x000fca00078e00ff */
[----:B------:R-:W-:-:S04]  /*0c00*/  LOP3.LUT R4, R4, 0x4, RZ, 0xc0, !PT ;  /* 0x0000000404047812 */ /* 0x000fc800078ec0ff */
[----:B--2---:R-:W-:Y:S02]  /*0c10*/  IADD3 R6, P1, PT, R4, UR4, RZ ;  /* 0x0000000404067c10 */ /* 0x004fe4000ff3e0ff */
        /* <DEDUP_REMOVED lines=15> */
[----:B--2---:R-:W-:-:S05]  /*0d10*/  IADD3 R13, PT, PT, R7, 0x1, RZ ;  /* 0x00000001070d7810 */ /* 0x004fca0007ffe0ff */
[----:B------:R0:W-:Y:S04]  /*0d20*/  STG.E desc[UR6][R10.64], R13 ;  /* 0x0000000d0a007986 */ /* 0x0001e8000c101906 */
[----:B------:R-:W2:Y:S01]  /*0d30*/  LDG.E R17, desc[UR6][R2.64+0x4] ;  /* 0x0000040602117981 */ /* 0x000ea2000c1e1900 */
[----:B------:R-:W-:-:S04]  /*0d40*/  IMAD.WIDE R4, R7, 0x4, R4 ;  /* 0x0000000407047825 */ /* 0x000fc800078e0204 */
[----:B------:R-:W-:Y:S01]  /*0d50*/  VIADD R0, R0, 0x2 ;  /* 0x0000000200007836 */ /* 0x000fe20000000000 */
[----:B--2---:R0:W-:Y:S06]  /*0d60*/  STG.E desc[UR6][R4.64], R17 ;  /* 0x0000001104007986 */ /* 0x0041ec000c101906 */
.L_x_4:
[----:B------:R-:W-:Y:S05]  /*0d70*/  @P0 EXIT ;  /* 0x000000000000094d */ /* 0x000fea0003800000 */
[----:B------:R-:W2:Y:S01]  /*0d80*/  LDC.64 R2, c[0x0][0x380] ;  /* 0x0000e000ff027b82 */ /* 0x000ea20000000a00 */
[----:B------:R-:W3:Y:S07]  /*0d90*/  LDCU.64 UR4, c[0x0][0x390] ;  /* 0x00007200ff0477ac */ /* 0x000eee0008000a00 */
[----:B0-----:R-:W0:Y:S08]  /*0da0*/  LDC R5, c[0x0][0x39c] ;  /* 0x0000e700ff057b82 */ /* 0x001e300000000800 */
[----:B-1----:R-:W1:Y:S01]  /*0db0*/  LDC.64 R6, c[0x0][0x388] ;  /* 0x0000e200ff067b82 */ /* 0x002e620000000a00 */
[----:B--2---:R-:W-:-:S05]  /*0dc0*/  IMAD.WIDE.U32 R2, R0, 0x4, R2 ;  /* 0x0000000400027825 */ /* 0x004fca00078e0002 */
[----:B------:R-:W0:Y:S02]  /*0dd0*/  LDG.E R0, desc[UR6][R2.64] ;  /* 0x0000000602007981 */ /* 0x000e24000c1e1900 */
[----:B0-----:R-:W-:-:S05]  /*0de0*/  SHF.R.U32.HI R0, RZ, R5, R0 ;  /* 0x00000005ff007219 */ /* 0x001fca0000011600 */
[----:B------:R-:W-:-:S05]  /*0df0*/  IMAD.SHL.U32 R0, R0, 0x4, RZ ;  /* 0x0000000400007824 */ /* 0x000fca00078e00ff */
[----:B------:R-:W-:-:S04]  /*0e00*/  LOP3.LUT R0, R0, 0x4, RZ, 0xc0, !PT ;  /* 0x0000000400007812 */ /* 0x000fc800078ec0ff */
[----:B---3--:R-:W-:-:S05]  /*0e10*/  IADD3 R4, P0, PT, R0, UR4, RZ ;  /* 0x0000000400047c10 */ /* 0x008fca000ff1e0ff */
[----:B------:R-:W-:-:S05]  /*0e20*/  IMAD.X R5, RZ, RZ, UR5, P0 ;  /* 0x00000005ff057e24 */ /* 0x000fca00080e06ff */
[----:B------:R-:W2:Y:S02]  /*0e30*/  LDG.E R9, desc[UR6][R4.64] ;  /* 0x0000000604097981 */ /* 0x000ea4000c1e1900 */
[----:B--2---:R-:W-:-:S05]  /*0e40*/  VIADD R11, R9, 0x1 ;  /* 0x00000001090b7836 */ /* 0x004fca0000000000 */
[----:B------:R-:W-:Y:S04]  /*0e50*/  STG.E desc[UR6][R4.64], R11 ;  /* 0x0000000b04007986 */ /* 0x000fe8000c101906 */
[----:B------:R-:W2:Y:S01]  /*0e60*/  LDG.E R3, desc[UR6][R2.64] ;  /* 0x0000000602037981 */ /* 0x000ea2000c1e1900 */
[----:B-1----:R-:W-:-:S05]  /*0e70*/  IMAD.WIDE R6, R9, 0x4, R6 ;  /* 0x0000000409067825 */ /* 0x002fca00078e0206 */
[----:B--2---:R-:W-:Y:S01]  /*0e80*/  STG.E desc[UR6][R6.64], R3 ;  /* 0x0000000306007986 */ /* 0x004fe2000c101906 */
[----:B------:R-:W-:Y:S05]  /*0e90*/  EXIT ;  /* 0x000000000000794d */ /* 0x000fea0003800000 */
.L_x_5:
        /* <DEDUP_REMOVED lines=14> */
.L_x_14:


//--------------------- .text._Z20radixSort_prefix_sumPi --------------------------
	.section	.text._Z20radixSort_prefix_sumPi,"ax",@progbits
	.align	128
        .global         _Z20radixSort_prefix_sumPi
        .type           _Z20radixSort_prefix_sumPi,@function
        .size           _Z20radixSort_prefix_sumPi,(.L_x_15 - _Z20radixSort_prefix_sumPi)
        .other          _Z20radixSort_prefix_sumPi,@"STO_CUDA_ENTRY STV_DEFAULT"
_Z20radixSort_prefix_sumPi:
.text._Z20radixSort_prefix_sumPi:
[----:B------:R-:W-:Y:S08]  /*0000*/  LDC R1, c[0x0][0x37c] ;  /* 0x0000df00ff017b82 */ /* 0x000ff00000000800 */
[----:B------:R-:W0:Y:S01]  /*0010*/  LDC.64 R2, c[0x0][0x380] ;  /* 0x0000e000ff027b82 */ /* 0x000e220000000a00 */
[----:B------:R-:W0:Y:S02]  /*0020*/  LDCU.64 UR4, c[0x0][0x358] ;  /* 0x00006b00ff0477ac */ /* 0x000e240008000a00 */
[----:B0-----:R-:W2:Y:S04]  /*0030*/  LDG.E R5, desc[UR4][R2.64] ;  /* 0x0000000402057981 */ /* 0x001ea8000c1e1900 */
[----:B------:R-:W-:Y:S04]  /*0040*/  STG.E desc[UR4][R2.64], RZ ;  /* 0x000000ff02007986 */ /* 0x000fe8000c101904 */
[----:B--2---:R-:W-:Y:S01]  /*0050*/  STG.E desc[UR4][R2.64+0x4], R5 ;  /* 0x0000040502007986 */ /* 0x004fe2000c101904 */
[----:B------:R-:W-:Y:S05]  /*0060*/  EXIT ;  /* 0x000000000000794d */ /* 0x000fea0003800000 */
.L_x_6:
        /* <DEDUP_REMOVED lines=9> */
.L_x_15:


//--------------------- .text._Z14radixSort_histPiS_S_ii --------------------------
	.section	.text._Z14radixSort_histPiS_S_ii,"ax",@progbits
	.align	128
        .global         _Z14radixSort_histPiS_S_ii
        .type           _Z14radixSort_histPiS_S_ii,@function
        .size           _Z14radixSort_histPiS_S_ii,(.L_x_16 - _Z14radixSort_histPiS_S_ii)
        .other          _Z14radixSort_histPiS_S_ii,@"STO_CUDA_ENTRY STV_DEFAULT"
_Z14radixSort_histPiS_S_ii:
.text._Z14radixSort_histPiS_S_ii:
[----:B------:R-:W-:Y:S01]  /*0000*/  LDC R1, c[0x0][0x37c] ;  /* 0x0000df00ff017b82 */ /* 0x000fe20000000800 */
[----:B------:R-:W0:Y:S07]  /*0010*/  S2R R0, SR_TID.X ;  /* 0x0000000000007919 */ /* 0x000e2e0000002100 */
[----:B------:R-:W0:Y:S01]  /*0020*/  S2UR UR4, SR_CTAID.X ;  /* 0x00000000000479c3 */ /* 0x000e220000002500 */
[----:B------:R-:W1:Y:S01]  /*0030*/  LDCU UR5, c[0x0][0x398] ;  /* 0x00007300ff0577ac */ /* 0x000e620008000800 */
[----:B------:R-:W-:Y:S06]  /*0040*/  BSSY.RECONVERGENT B0, `(.L_x_7) ;  /* 0x0000012000007945 */ /* 0x000fec0003800200 */
[----:B------:R-:W0:Y:S02]  /*0050*/  LDC R5, c[0x0][0x360] ;  /* 0x0000d800ff057b82 */ /* 0x000e240000000800 */
[----:B0-----:R-:W-:-:S05]  /*0060*/  IMAD R5, R5, UR4, R0 ;  /* 0x0000000405057c24 */ /* 0x001fca000f8e0200 */
[----:B-1----:R-:W-:-:S13]  /*0070*/  ISETP.GE.AND P0, PT, R5, UR5, PT ;  /* 0x0000000505007c0c */ /* 0x002fda000bf06270 */
[----:B------:R-:W-:Y:S05]  /*0080*/  @P0 BRA `(.L_x_8) ;  /* 0x0000000000340947 */ /* 0x000fea0003800000 */
[----:B------:R-:W0:Y:S01]  /*0090*/  LDC.64 R2, c[0x0][0x380] ;  /* 0x0000e000ff027b82 */ /* 0x000e220000000a00 */
[----:B------:R-:W1:Y:S01]  /*00a0*/  LDCU.64 UR4, c[0x0][0x358] ;  /* 0x00006b00ff0477ac */ /* 0x000e620008000a00 */
[----:B------:R-:W2:Y:S01]  /*00b0*/  LDCU UR6, c[0x0][0x39c] ;  /* 0x00007380ff0677ac */ /* 0x000ea20008000800 */
[----:B------:R-:W3:Y:S01]  /*00c0*/  LDCU.64 UR8, c[0x0][0x390] ;  /* 0x00007200ff0877ac */ /* 0x000ee20008000a00 */
[----:B0-----:R-:W-:-:S06]  /*00d0*/  IMAD.WIDE R2, R5, 0x4, R2 ;  /* 0x0000000405027825 */ /* 0x001fcc00078e0202 */
[----:B-1----:R-:W2:Y:S01]  /*00e0*/  LDG.E R2, desc[UR4][R2.64] ;  /* 0x0000000402027981 */ /* 0x002ea2000c1e1900 */
[----:B------:R-:W-:Y:S01]  /*00f0*/  IMAD.MOV.U32 R7, RZ, RZ, 0x1 ;  /* 0x00000001ff077424 */ /* 0x000fe200078e00ff */
[----:B--2---:R-:W-:-:S05]  /*0100*/  SHF.R.U32.HI R0, RZ, UR6, R2 ;  /* 0x00000006ff007c19 */ /* 0x004fca0008011602 */
[----:B------:R-:W-:-:S05]  /*0110*/  IMAD.SHL.U32 R0, R0, 0x4, RZ ;  /* 0x0000000400007824 */ /* 0x000fca00078e00ff */
[----:B------:R-:W-:-:S04]  /*0120*/  LOP3.LUT R0, R0, 0x4, RZ, 0xc0, !PT ;  /* 0x0000000400007812 */ /* 0x000fc800078ec0ff */
[----:B---3--:R-:W-:-:S04]  /*0130*/  IADD3 R4, P0, PT, R0, UR8, RZ ;  /* 0x0000000800047c10 */ /* 0x008fc8000ff1e0ff */
[----:B------:R-:W-:-:S05]  /*0140*/  IADD3.X R5, PT, PT, RZ, UR9, RZ, P0, !PT ;  /* 0x00000009ff057c10 */ /* 0x000fca00087fe4ff */
[----:B------:R0:W-:Y:S04]  /*0150*/  REDG.E.ADD.STRONG.GPU desc[UR4][R4.64], R7 ;  /* 0x000000070400798e */ /* 0x0001e8000c12e104 */
.L_x_8:
[----:B------:R-:W-:Y:S05]  /*0160*/  BSYNC.RECONVERGENT B0 ;  /* 0x0000000000007941 */ /* 0x000fea0003800200 */
.L_x_7:
[----:B------:R-:W-:Y:S06]  /*0170*/  BAR.SYNC.DEFER_BLOCKING 0x0 ;  /* 0x0000000000007b1d */ /* 0x000fec0000010000 */
[----:B------:R-:W-:Y:S05]  /*0180*/  EXIT ;  /* 0x000000000000794d */ /* 0x000fea0003800000 */
.L_x_9:
        /* <DEDUP_REMOVED lines=15> */
.L_x_16:


//--------------------- .text._Z8set_histPi       --------------------------
	.section	.text._Z8set_histPi,"ax",@progbits
	.align	128
        .global         _Z8set_histPi
        .type           _Z8set_histPi,@function
        .size           _Z8set_histPi,(.L_x_17 - _Z8set_histPi)
        .other          _Z8set_histPi,@"STO_CUDA_ENTRY STV_DEFAULT"
_Z8set_histPi:
.text._Z8set_histPi:
[----:B------:R-:W-:Y:S08]  /*0000*/  LDC R1, c[0x0][0x37c] ;  /* 0x0000df00ff017b82 */ /* 0x000ff00000000800 */
[----:B------:R-:W0:Y:S01]  /*0010*/  LDC.64 R2, c[0x0][0x380] ;  /* 0x0000e000ff027b82 */ /* 0x000e220000000a00 */
[----:B------:R-:W0:Y:S02]  /*0020*/  LDCU.64 UR4, c[0x0][0x358] ;  /* 0x00006b00ff0477ac */ /* 0x000e240008000a00 */
[----:B0-----:R-:W-:Y:S04]  /*0030*/  STG.E desc[UR4][R2.64], RZ ;  /* 0x000000ff02007986 */ /* 0x001fe8000c101904 */
[----:B------:R-:W-:Y:S01]  /*0040*/  STG.E desc[UR4][R2.64+0x4], RZ ;  /* 0x000004ff02007986 */ /* 0x000fe2000c101904 */
[----:B------:R-:W-:Y:S05]  /*0050*/  EXIT ;  /* 0x000000000000794d */ /* 0x000fea0003800000 */
.L_x_10:
        /* <DEDUP_REMOVED lines=10> */
.L_x_17:


//--------------------- .text._Z9print_arrPii     --------------------------
	.section	.text._Z9print_arrPii,"ax",@progbits
	.align	128
        .global         _Z9print_arrPii
        .type           _Z9print_arrPii,@function
        .size           _Z9print_arrPii,(.L_x_18 - _Z9print_arrPii)
        .other          _Z9print_arrPii,@"STO_CUDA_ENTRY STV_DEFAULT"
_Z9print_arrPii:
.text._Z9print_arrPii:
[----:B------:R-:W0:Y:S01]  /*0000*/  LDC R1, c[0x0][0x37c] ;  /* 0x0000df00ff017b82 */ /* 0x000e220000000800 */
[----:B------:R-:W1:Y:S01]  /*0010*/  S2R R5, SR_TID.X ;  /* 0x0000000000057919 */ /* 0x000e620000002100 */
[----:B------:R-:W1:Y:S01]  /*0020*/  LDCU UR6, c[0x0][0x388] ;  /* 0x00007100ff0677ac */ /* 0x000e620008000800 */
[----:B0-----:R-:W-:Y:S01]  /*0030*/  VIADD R1, R1, 0xfffffff8 ;  /* 0xfffffff801017836 */ /* 0x001fe20000000000 */
[----:B------:R-:W0:Y:S01]  /*0040*/  LDCU UR4, c[0x0][0x2f8] ;  /* 0x00005f00ff0477ac */ /* 0x000e220008000800 */
[----:B------:R-:W2:Y:S03]  /*0050*/  LDCU UR5, c[0x0][0x2fc] ;  /* 0x00005f80ff0577ac */ /* 0x000ea60008000800 */
[----:B0-----:R-:W-:-:S05]  /*0060*/  IADD3 R6, P1, PT, R1, UR4, RZ ;  /* 0x0000000401067c10 */ /* 0x001fca000ff3e0ff */
[----:B--2---:R-:W-:Y:S01]  /*0070*/  IMAD.X R7, RZ, RZ, UR5, P1 ;  /* 0x00000005ff077e24 */ /* 0x004fe200088e06ff */
[----:B-1----:R-:W-:-:S13]  /*0080*/  ISETP.GE.U32.AND P0, PT, R5, UR6, PT ;  /* 0x0000000605007c0c */ /* 0x002fda000bf06070 */
[----:B------:R-:W-:Y:S05]  /*0090*/  @P0 EXIT ;  /* 0x000000000000094d */ /* 0x000fea0003800000 */
[----:B------:R-:W0:Y:S01]  /*00a0*/  LDC.64 R2, c[0x0][0x380] ;  /* 0x0000e000ff027b82 */ /* 0x000e220000000a00 */
[----:B------:R-:W1:Y:S01]  /*00b0*/  LDCU.64 UR4, c[0x0][0x358] ;  /* 0x00006b00ff0477ac */ /* 0x000e620008000a00 */
[----:B0-----:R-:W-:-:S06]  /*00c0*/  IMAD.WIDE.U32 R2, R5, 0x4, R2 ;  /* 0x0000000405027825 */ /* 0x001fcc00078e0002 */
[----:B-1----:R-:W2:Y:S01]  /*00d0*/  LDG.E R2, desc[UR4][R2.64] ;  /* 0x0000000402027981 */ /* 0x002ea2000c1e1900 */
[----:B------:R-:W-:Y:S01]  /*00e0*/  MOV R0, 0x160 ;  /* 0x0000016000007802 */ /* 0x000fe20000000f00 */
[----:B------:R-:W0:Y:S03]  /*00f0*/  LDCU.64 UR4, c[0x4][0x158] ;  /* 0x01002b00ff0477ac */ /* 0x000e260008000a00 */
[----:B------:R1:W3:Y:S01]  /*0100*/  LDC.64 R8, c[0x4][R0] ;  /* 0x0100000000087b82 */ /* 0x0002e20000000a00 */
[----:B0-----:R-:W-:Y:S01]  /*0110*/  MOV R4, UR4 ;  /* 0x0000000400047c02 */ /* 0x001fe20008000f00 */
[----:B------:R-:W-:Y:S01]  /*0120*/  IMAD.U32 R5, RZ, RZ, UR5 ;  /* 0x00000005ff057e24 */ /* 0x000fe2000f8e00ff */
[----:B--23--:R1:W-:Y:S06]  /*0130*/  STL [R1], R2 ;  /* 0x0000000201007387 */ /* 0x00c3ec0000100800 */
[----:B------:R-:W-:-:S07]  /*0140*/  LEPC R20, `(.L_x_11) ;  /* 0x000000001014794e */ /* 0x000fce0000000000 */
[----:B-1----:R-:W-:Y:S05]  /*0150*/  CALL.ABS.NOINC R8 ;  /* 0x0000000008007343 */ /* 0x002fea0003c00000 */
.L_x_11:
[----:B------:R-:W-:Y:S05]  /*0160*/  EXIT ;  /* 0x000000000000794d */ /* 0x000fea0003800000 */
.L_x_12:
        /* <DEDUP_REMOVED lines=9> */
.L_x_18:


//--------------------- .nv.global.init           --------------------------
	.section	.nv.global.init,"aw",@progbits
.nv.global.init:
	.type		$str,@object
	.size		$str,(.L_43 - $str)
$str:
        /*0000*/ 	.byte	0x25, 0x64, 0x0a, 0x00
.L_43:


//--------------------- .nv.shared.reserved.0     --------------------------
	.section	.nv.shared.reserved.0,"aw",@nobits
	.weak		__nv_reservedSMEM_offset_0_alias
	.size		__nv_reservedSMEM_offset_0_alias, 0, 64
	.other		__nv_reservedSMEM_offset_0_alias,@"STO_CUDA_RESERVED_SHARED STV_DEFAULT"
__nv_reservedSMEM_offset_0_alias:
	.zero		0
	.zero		64


//--------------------- .nv.global                --------------------------
	.section	.nv.global,"aw",@nobits
.nv.global:
	.type		_ZN34_INTERNAL_7c31ac07_4_k_cu_d3a3eb126thrust24THRUST_300001_SM_1000_NS3seqE,@object
	.size		_ZN34_INTERNAL_7c31ac07_4_k_cu_d3a3eb126thrust24THRUST_300001_SM_1000_NS3seqE,(_ZN34_INTERNAL_7c31ac07_4_k_cu_d3a3eb124cuda3std3__48in_placeE - _ZN34_INTERNAL_7c31ac07_4_k_cu_d3a3eb126thrust24THRUST_300001_SM_1000_NS3seqE)
_ZN34_INTERNAL_7c31ac07_4_k_cu_d3a3eb126thrust24THRUST_300001_SM_1000_NS3seqE:
	.zero		1
	.type		_ZN34_INTERNAL_7c31ac07_4_k_cu_d3a3eb124cuda3std3__48in_placeE,@object
	.size		_ZN34_INTERNAL_7c31ac07_4_k_cu_d3a3eb124cuda3std3__48in_placeE,(_ZN34_INTERNAL_7c31ac07_4_k_cu_d3a3eb124cuda3std6ranges3__45__cpo4sizeE - _ZN34_INTERNAL_7c31ac07_4_k_cu_d3a3eb124cuda3std3__48in_placeE)
_ZN34_INTERNAL_7c31ac07_4_k_cu_d3a3eb124cuda3std3__48in_placeE:
	.zero		1
	.type		_ZN34_INTERNAL_7c31ac07_4_k_cu_d3a3eb124cuda3std6ranges3__45__cpo4sizeE,@object
	.size		_ZN34_INTERNAL_7c31ac07_4_k_cu_d3a3eb124cuda3std6ranges3__45__cpo4sizeE,(_ZN34_INTERNAL_7c31ac07_4_k_cu_d3a3eb126thrust24THRUST_300001_SM_1000_NS12placeholders2_3E - _ZN34_INTERNAL_7c31ac07_4_k_cu_d3a3eb124cuda3std6ranges3__45__cpo4sizeE)
_ZN34_INTERNAL_7c31ac07_4_k_cu_d3a3eb124cuda3std6ranges3__45__cpo4sizeE:
	.zero		1
	.type		_ZN34_INTERNAL_7c31ac07_4_k_cu_d3a3eb126thrust24THRUST_300001_SM_1000_NS12placeholders2_3E,@object
	.size		_ZN34_INTERNAL_7c31ac07_4_k_cu_d3a3eb126thrust24THRUST_300001_SM_1000_NS12placeholders2_3E,(_ZN34_INTERNAL_7c31ac07_4_k_cu_d3a3eb124cuda3std3__45__cpo6cbeginE - _ZN34_INTERNAL_7c31ac07_4_k_cu_d3a3eb126thrust24THRUST_300001_SM_1000_NS12placeholders2_3E)
_ZN34_INTERNAL_7c31ac07_4_k_cu_d3a3eb126thrust24THRUST_300001_SM_1000_NS12placeholders2_3E:
	.zero		1
	.type		_ZN34_INTERNAL_7c31ac07_4_k_cu_d3a3eb124cuda3std3__45__cpo6cbeginE,@object
	.size		_ZN34_INTERNAL_7c31ac07_4_k_cu_d3a3eb124cuda3std3__45__cpo6cbeginE,(_ZN34_INTERNAL_7c31ac07_4_k_cu_d3a3eb124cuda3std6ranges3__45__cpo6cbeginE - _ZN34_INTERNAL_7c31ac07_4_k_cu_d3a3eb124cuda3std3__45__cpo6cbeginE)
_ZN34_INTERNAL_7c31ac07_4_k_cu_d3a3eb124cuda3std3__45__cpo6cbeginE:
	.zero		1
	.type		_ZN34_INTERNAL_7c31ac07_4_k_cu_d3a3eb124cuda3std6ranges3__45__cpo6cbeginE,@object
	.size		_ZN34_INTERNAL_7c31ac07_4_k_cu_d3a3eb124cuda3std6ranges3__45__cpo6cbeginE,(_ZN34_INTERNAL_7c31ac07_4_k_cu_d3a3eb126thrust24THRUST_300001_SM_1000_NS12placeholders2_7E - _ZN34_INTERNAL_7c31ac07_4_k_cu_d3a3eb124cuda3std6ranges3__45__cpo6cbeginE)
_ZN34_INTERNAL_7c31ac07_4_k_cu_d3a3eb124cuda3std6ranges3__45__cpo6cbeginE:
	.zero		1
	.type		_ZN34_INTERNAL_7c31ac07_4_k_cu_d3a3eb126thrust24THRUST_300001_SM_1000_NS12placeholders2_7E,@object
	.size		_ZN34_INTERNAL_7c31ac07_4_k_cu_d3a3eb126thrust24THRUST_300001_SM_1000_NS12placeholders2_7E,(_ZN34_INTERNAL_7c31ac07_4_k_cu_d3a3eb124cuda3std3__45__cpo7crbeginE - _ZN34_INTERNAL_7c31ac07_4_k_cu_d3a3eb126thrust24THRUST_300001_SM_1000_NS12placeholders2_7E)
_ZN34_INTERNAL_7c31ac07_4_k_cu_d3a3eb126thrust24THRUST_300001_SM_1000_NS12placeholders2_7E:
	.zero		1
	.type		_ZN34_INTERNAL_7c31ac07_4_k_cu_d3a3eb124cuda3std3__45__cpo7crbeginE,@object
	.size		_ZN34_INTERNAL_7c31ac07_4_k_cu_d3a3eb124cuda3std3__45__cpo7crbeginE,(_ZN34_INTERNAL_7c31ac07_4_k_cu_d3a3eb124cuda3std6ranges3__45__cpo4nextE - _ZN34_INTERNAL_7c31ac07_4_k_cu_d3a3eb124cuda3std3__45__cpo7crbeginE)
_ZN34_INTERNAL_7c31ac07_4_k_cu_d3a3eb124cuda3std3__45__cpo7crbeginE:
	.zero		1
	.type		_ZN34_INTERNAL_7c31ac07_4_k_cu_d3a3eb124cuda3std6ranges3__45__cpo4nextE,@object
	.size		_ZN34_INTERNAL_7c31ac07_4_k_cu_d3a3eb124cuda3std6ranges3__45__cpo4nextE,(_ZN34_INTERNAL_7c31ac07_4_k_cu_d3a3eb124cuda3std6ranges3__45__cpo4swapE - _ZN34_INTERNAL_7c31ac07_4_k_cu_d3a3eb124cuda3std6ranges3__45__cpo4nextE)
_ZN34_INTERNAL_7c31ac07_4_k_cu_d3a3eb124cuda3std6ranges3__45__cpo4nextE:
	.zero		1
	.type		_ZN34_INTERNAL_7c31ac07_4_k_cu_d3a3eb124cuda3std6ranges3__45__cpo4swapE,@object
	.size		_ZN34_INTERNAL_7c31ac07_4_k_cu_d3a3eb124cuda3std6ranges3__45__cpo4swapE,(_ZN34_INTERNAL_7c31ac07_4_k_cu_d3a3eb126thrust24THRUST_300001_SM_1000_NS8cuda_cub10par_nosyncE - _ZN34_INTERNAL_7c31ac07_4_k_cu_d3a3eb124cuda3std6ranges3__45__cpo4swapE)
_ZN34_INTERNAL_7c31ac07_4_k_cu_d3a3eb124cuda3std6ranges3__45__cpo4swapE:
	.zero		1
	.type		_ZN34_INTERNAL_7c31ac07_4_k_cu_d3a3eb126thrust24THRUST_300001_SM_1000_NS8cuda_cub10par_nosyncE,@object
	.size		_ZN34_INTERNAL_7c31ac07_4_k_cu_d3a3eb126thrust24THRUST_300001_SM_1000_NS8cuda_cub10par_nosyncE,(_ZN34_INTERNAL_7c31ac07_4_k_cu_d3a3eb126thrust24THRUST_300001_SM_1000_NS12placeholders2_9E - _ZN34_INTERNAL_7c31ac07_4_k_cu_d3a3eb126thrust24THRUST_300001_SM_1000_NS8cuda_cub10par_nosyncE)
_ZN34_INTERNAL_7c31ac07_4_k_cu_d3a3eb126thrust24THRUST_300001_SM_1000_NS8cuda_cub10par_nosyncE:
	.zero		1
	.type		_ZN34_INTERNAL_7c31ac07_4_k_cu_d3a3eb126thrust24THRUST_300001_SM_1000_NS12placeholders2_9E,@object
	.size		_ZN34_INTERNAL_7c31ac07_4_k_cu_d3a3eb126thrust24THRUST_300001_SM_1000_NS12placeholders2_9E,(_ZN34_INTERNAL_7c31ac07_4_k_cu_d3a3eb124cuda3std3__436_GLOBAL__N__7c31ac07_4_k_cu_d3a3eb126ignoreE - _ZN34_INTERNAL_7c31ac07_4_k_cu_d3a3eb126thrust24THRUST_300001_SM_1000_NS12placeholders2_9E)
_ZN34_INTERNAL_7c31ac07_4_k_cu_d3a3eb126thrust24THRUST_300001_SM_1000_NS12placeholders2_9E:
	.zero		1
	.type		_ZN34_INTERNAL_7c31ac07_4_k_cu_d3a3eb124cuda3std3__436_GLOBAL__N__7c31ac07_4_k_cu_d3a3eb126ignoreE,@object
	.size		_ZN34_INTERNAL_7c31ac07_4_k_cu_d3a3eb124cuda3std3__436_GLOBAL__N__7c31ac07_4_k_cu_d3a3eb126ignoreE,(_ZN34_INTERNAL_7c31ac07_4_k_cu_d3a3eb124cuda3std6ranges3__45__cpo4dataE - _ZN34_INTERNAL_7c31ac07_4_k_cu_d3a3eb124cuda3std3__436_GLOBAL__N__7c31ac07_4_k_cu_d3a3eb126ignoreE)
_ZN34_INTERNAL_7c31ac07_4_k_cu_d3a3eb124cuda3std3__436_GLOBAL__N__7c31ac07_4_k_cu_d3a3eb126ignoreE:
	.zero		1
	.type		_ZN34_INTERNAL_7c31ac07_4_k_cu_d3a3eb124cuda3std6ranges3__45__cpo4dataE,@object
	.size		_ZN34_INTERNAL_7c31ac07_4_k_cu_d3a3eb124cuda3std6ranges3__45__cpo4dataE,(_ZN34_INTERNAL_7c31ac07_4_k_cu_d3a3eb126thrust24THRUST_300001_SM_1000_NS12placeholders2_1E - _ZN34_INTERNAL_7c31ac07_4_k_cu_d3a3eb124cuda3std6ranges3__45__cpo4dataE)
_ZN34_INTERNAL_7c31ac07_4_k_cu_d3a3eb124cuda3std6ranges3__45__cpo4dataE:
	.zero		1
	.type		_ZN34_INTERNAL_7c31ac07_4_k_cu_d3a3eb126thrust24THRUST_300001_SM_1000_NS12placeholders2_1E,@object
	.size		_ZN34_INTERNAL_7c31ac07_4_k_cu_d3a3eb126thrust24THRUST_300001_SM_1000_NS12placeholders2_1E,(_ZN34_INTERNAL_7c31ac07_4_k_cu_d3a3eb124cuda3std3__45__cpo5beginE - _ZN34_INTERNAL_7c31ac07_4_k_cu_d3a3eb126thrust24THRUST_300001_SM_1000_NS12placeholders2_1E)
_ZN34_INTERNAL_7c31ac07_4_k_cu_d3a3eb126thrust24THRUST_300001_SM_1000_NS12placeholders2_1E:
	.zero		1
	.type		_ZN34_INTERNAL_7c31ac07_4_k_cu_d3a3eb124cuda3std3__45__cpo5beginE,@object
	.size		_ZN34_INTERNAL_7c31ac07_4_k_cu_d3a3eb124cuda3std3__45__cpo5beginE,(_ZN34_INTERNAL_7c31ac07_4_k_cu_d3a3eb124cuda3std6ranges3__45__cpo5beginE - _ZN34_INTERNAL_7c31ac07_4_k_cu_d3a3eb124cuda3std3__45__cpo5beginE)
_ZN34_INTERNAL_7c31ac07_4_k_cu_d3a3eb124cuda3std3__45__cpo5beginE:
	.zero		1
	.type		_ZN34_INTERNAL_7c31ac07_4_k_cu_d3a3eb124cuda3std6ranges3__45__cpo5beginE,@object
	.size		_ZN34_INTERNAL_7c31ac07_4_k_cu_d3a3eb124cuda3std6ranges3__45__cpo5beginE,(_ZN34_INTERNAL_7c31ac07_4_k_cu_d3a3eb126thrust24THRUST_300001_SM_1000_NS12placeholders2_5E - _ZN34_INTERNAL_7c31ac07_4_k_cu_d3a3eb124cuda3std6ranges3__45__cpo5beginE)
_ZN34_INTERNAL_7c31ac07_4_k_cu_d3a3eb124cuda3std6ranges3__45__cpo5beginE:
	.zero		1
	.type		_ZN34_INTERNAL_7c31ac07_4_k_cu_d3a3eb126thrust24THRUST_300001_SM_1000_NS12placeholders2_5E,@object
	.size		_ZN34_INTERNAL_7c31ac07_4_k_cu_d3a3eb126thrust24THRUST_300001_SM_1000_NS12placeholders2_5E,(_ZN34_INTERNAL_7c31ac07_4_k_cu_d3a3eb124cuda3std3__45__cpo6rbeginE - _ZN34_INTERNAL_7c31ac07_4_k_cu_d3a3eb126thrust24THRUST_300001_SM_1000_NS12placeholders2_5E)
_ZN34_INTERNAL_7c31ac07_4_k_cu_d3a3eb126thrust24THRUST_300001_SM_1000_NS12placeholders2_5E:
	.zero		1
	.type		_ZN34_INTERNAL_7c31ac07_4_k_cu_d3a3eb124cuda3std3__45__cpo6rbeginE,@object
	.size		_ZN34_INTERNAL_7c31ac07_4_k_cu_d3a3eb124cuda3std3__45__cpo6rbeginE,(_ZN34_INTERNAL_7c31ac07_4_k_cu_d3a3eb124cuda3std6ranges3__45__cpo7advanceE - _ZN34_INTERNAL_7c31ac07_4_k_cu_d3a3eb124cuda3std3__45__cpo6rbeginE)
_ZN34_INTERNAL_7c31ac07_4_k_cu_d3a3eb124cuda3std3__45__cpo6rbeginE:
	.zero		1
	.type		_ZN34_INTERNAL_7c31ac07_4_k_cu_d3a3eb124cuda3std6ranges3__45__cpo7advanceE,@object
	.size		_ZN34_INTERNAL_7c31ac07_4_k_cu_d3a3eb124cuda3std6ranges3__45__cpo7advanceE,(_ZN34_INTERNAL_7c31ac07_4_k_cu_d3a3eb124cuda3std3__47nulloptE - _ZN34_INTERNAL_7c31ac07_4_k_cu_d3a3eb124cuda3std6ranges3__45__cpo7advanceE)
_ZN34_INTERNAL_7c31ac07_4_k_cu_d3a3eb124cuda3std6ranges3__45__cpo7advanceE:
	.zero		1
	.type		_ZN34_INTERNAL_7c31ac07_4_k_cu_d3a3eb124cuda3std3__47nulloptE,@object
	.size		_ZN34_INTERNAL_7c31ac07_4_k_cu_d3a3eb124cuda3std3__47nulloptE,(_ZN34_INTERNAL_7c31ac07_4_k_cu_d3a3eb124cuda3std6ranges3__45__cpo8distanceE - _ZN34_INTERNAL_7c31ac07_4_k_cu_d3a3eb124cuda3std3__47nulloptE)
_ZN34_INTERNAL_7c31ac07_4_k_cu_d3a3eb124cuda3std3__47nulloptE:
	.zero		1
	.type		_ZN34_INTERNAL_7c31ac07_4_k_cu_d3a3eb124cuda3std6ranges3__45__cpo8distanceE,@object
	.size		_ZN34_INTERNAL_7c31ac07_4_k_cu_d3a3eb124cuda3std6ranges3__45__cpo8distanceE,(_ZN34_INTERNAL_7c31ac07_4_k_cu_d3a3eb126thrust24THRUST_300001_SM_1000_NS12placeholders3_10E - _ZN34_INTERNAL_7c31ac07_4_k_cu_d3a3eb124cuda3std6ranges3__45__cpo8distanceE)
_ZN34_INTERNAL_7c31ac07_4_k_cu_d3a3eb124cuda3std6ranges3__45__cpo8distanceE:
	.zero		1
	.type		_ZN34_INTERNAL_7c31ac07_4_k_cu_d3a3eb126thrust24THRUST_300001_SM_1000_NS12placeholders3_10E,@object
	.size		_ZN34_INTERNAL_7c31ac07_4_k_cu_d3a3eb126thrust24THRUST_300001_SM_1000_NS12placeholders3_10E,(_ZN34_INTERNAL_7c31ac07_4_k_cu_d3a3eb124cuda3std3__419piecewise_constructE - _ZN34_INTERNAL_7c31ac07_4_k_cu_d3a3eb126thrust24THRUST_300001_SM_1000_NS12placeholders3_10E)
_ZN34_INTERNAL_7c31ac07_4_k_cu_d3a3eb126thrust24THRUST_300001_SM_1000_NS12placeholders3_10E:
	.zero		1
	.type		_ZN34_INTERNAL_7c31ac07_4_k_cu_d3a3eb124cuda3std3__419piecewise_constructE,@object
	.size		_ZN34_INTERNAL_7c31ac07_4_k_cu_d3a3eb124cuda3std3__419piecewise_constructE,(_ZN34_INTERNAL_7c31ac07_4_k_cu_d3a3eb124cuda3std6ranges3__45__cpo5cdataE - _ZN34_INTERNAL_7c31ac07_4_k_cu_d3a3eb124cuda3std3__419piecewise_constructE)
_ZN34_INTERNAL_7c31ac07_4_k_cu_d3a3eb124cuda3std3__419piecewise_constructE:
	.zero		1
	.type		_ZN34_INTERNAL_7c31ac07_4_k_cu_d3a3eb124cuda3std6ranges3__45__cpo5cdataE,@object
	.size		_ZN34_INTERNAL_7c31ac07_4_k_cu_d3a3eb124cuda3std6ranges3__45__cpo5cdataE,(_ZN34_INTERNAL_7c31ac07_4_k_cu_d3a3eb126thrust24THRUST_300001_SM_1000_NS12placeholders2_2E - _ZN34_INTERNAL_7c31ac07_4_k_cu_d3a3eb124cuda3std6ranges3__45__cpo5cdataE)
_ZN34_INTERNAL_7c31ac07_4_k_cu_d3a3eb124cuda3std6ranges3__45__cpo5cdataE:
	.zero		1
	.type		_ZN34_INTERNAL_7c31ac07_4_k_cu_d3a3eb126thrust24THRUST_300001_SM_1000_NS12placeholders2_2E,@object
	.size		_ZN34_INTERNAL_7c31ac07_4_k_cu_d3a3eb126thrust24THRUST_300001_SM_1000_NS12placeholders2_2E,(_ZN34_INTERNAL_7c31ac07_4_k_cu_d3a3eb124cuda3std3__45__cpo3endE - _ZN34_INTERNAL_7c31ac07_4_k_cu_d3a3eb126thrust24THRUST_300001_SM_1000_NS12placeholders2_2E)
_ZN34_INTERNAL_7c31ac07_4_k_cu_d3a3eb126thrust24THRUST_300001_SM_1000_NS12placeholders2_2E:
	.zero		1
	.type		_ZN34_INTERNAL_7c31ac07_4_k_cu_d3a3eb124cuda3std3__45__cpo3endE,@object
	.size		_ZN34_INTERNAL_7c31ac07_4_k_cu_d3a3eb124cuda3std3__45__cpo3endE,(_ZN34_INTERNAL_7c31ac07_4_k_cu_d3a3eb124cuda3std6ranges3__45__cpo3endE - _ZN34_INTERNAL_7c31ac07_4_k_cu_d3a3eb124cuda3std3__45__cpo3endE)
_ZN34_INTERNAL_7c31ac07_4_k_cu_d3a3eb124cuda3std3__45__cpo3endE:
	.zero		1
	.type		_ZN34_INTERNAL_7c31ac07_4_k_cu_d3a3eb124cuda3std6ranges3__45__cpo3endE,@object
	.size		_ZN34_INTERNAL_7c31ac07_4_k_cu_d3a3eb124cuda3std6ranges3__45__cpo3endE,(_ZN34_INTERNAL_7c31ac07_4_k_cu_d3a3eb126thrust24THRUST_300001_SM_1000_NS12placeholders2_6E - _ZN34_INTERNAL_7c31ac07_4_k_cu_d3a3eb124cuda3std6ranges3__45__cpo3endE)
_ZN34_INTERNAL_7c31ac07_4_k_cu_d3a3eb124cuda3std6ranges3__45__cpo3endE:
	.zero		1
	.type		_ZN34_INTERNAL_7c31ac07_4_k_cu_d3a3eb126thrust24THRUST_300001_SM_1000_NS12placeholders2_6E,@object
	.size		_ZN34_INTERNAL_7c31ac07_4_k_cu_d3a3eb126thrust24THRUST_300001_SM_1000_NS12placeholders2_6E,(_ZN34_INTERNAL_7c31ac07_4_k_cu_d3a3eb124cuda3std3__45__cpo4rendE - _ZN34_INTERNAL_7c31ac07_4_k_cu_d3a3eb126thrust24THRUST_300001_SM_1000_NS12placeholders2_6E)
_ZN34_INTERNAL_7c31ac07_4_k_cu_d3a3eb126thrust24THRUST_300001_SM_1000_NS12placeholders2_6E:
	.zero		1
	.type		_ZN34_INTERNAL_7c31ac07_4_k_cu_d3a3eb124cuda3std3__45__cpo4rendE,@object
	.size		_ZN34_INTERNAL_7c31ac07_4_k_cu_d3a3eb124cuda3std3__45__cpo4rendE,(_ZN34_INTERNAL_7c31ac07_4_k_cu_d3a3eb124cuda3std6ranges3__45__cpo9iter_swapE - _ZN34_INTERNAL_7c31ac07_4_k_cu_d3a3eb124cuda3std3__45__cpo4rendE)
_ZN34_INTERNAL_7c31ac07_4_k_cu_d3a3eb124cuda3std3__45__cpo4rendE:
	.zero		1
	.type		_ZN34_INTERNAL_7c31ac07_4_k_cu_d3a3eb124cuda3std6ranges3__45__cpo9iter_swapE,@object
	.size		_ZN34_INTERNAL_7c31ac07_4_k_cu_d3a3eb124cuda3std6ranges3__45__cpo9iter_swapE,(_ZN34_INTERNAL_7c31ac07_4_k_cu_d3a3eb124cuda3std3__48unexpectE - _ZN34_INTERNAL_7c31ac07_4_k_cu_d3a3eb124cuda3std6ranges3__45__cpo9iter_swapE)
_ZN34_INTERNAL_7c31ac07_4_k_cu_d3a3eb124cuda3std6ranges3__45__cpo9iter_swapE:
	.zero		1
	.type		_ZN34_INTERNAL_7c31ac07_4_k_cu_d3a3eb124cuda3std3__48unexpectE,@object
	.size		_ZN34_INTERNAL_7c31ac07_4_k_cu_d3a3eb124cuda3std3__48unexpectE,(_ZN34_INTERNAL_7c31ac07_4_k_cu_d3a3eb126thrust24THRUST_300001_SM_1000_NS8cuda_cub3parE - _ZN34_INTERNAL_7c31ac07_4_k_cu_d3a3eb124cuda3std3__48unexpectE)
_ZN34_INTERNAL_7c31ac07_4_k_cu_d3a3eb124cuda3std3__48unexpectE:
	.zero		1
	.type		_ZN34_INTERNAL_7c31ac07_4_k_cu_d3a3eb126thrust24THRUST_300001_SM_1000_NS8cuda_cub3parE,@object
	.size		_ZN34_INTERNAL_7c31ac07_4_k_cu_d3a3eb126thrust24THRUST_300001_SM_1000_NS8cuda_cub3parE,(_ZN34_INTERNAL_7c31ac07_4_k_cu_d3a3eb126thrust24THRUST_300001_SM_1000_NS12placeholders2_4E - _ZN34_INTERNAL_7c31ac07_4_k_cu_d3a3eb126thrust24THRUST_300001_SM_1000_NS8cuda_cub3parE)
_ZN34_INTERNAL_7c31ac07_4_k_cu_d3a3eb126thrust24THRUST_300001_SM_1000_NS8cuda_cub3parE:
	.zero		1
	.type		_ZN34_INTERNAL_7c31ac07_4_k_cu_d3a3eb126thrust24THRUST_300001_SM_1000_NS12placeholders2_4E,@object
	.size		_ZN34_INTERNAL_7c31ac07_4_k_cu_d3a3eb126thrust24THRUST_300001_SM_1000_NS12placeholders2_4E,(_ZN34_INTERNAL_7c31ac07_4_k_cu_d3a3eb124cuda3std3__45__cpo4cendE - _ZN34_INTERNAL_7c31ac07_4_k_cu_d3a3eb126thrust24THRUST_300001_SM_1000_NS12placeholders2_4E)
_ZN34_INTERNAL_7c31ac07_4_k_cu_d3a3eb126thrust24THRUST_300001_SM_1000_NS12placeholders2_4E:
	.zero		1
	.type		_ZN34_INTERNAL_7c31ac07_4_k_cu_d3a3eb124cuda3std3__45__cpo4cendE,@object
	.size		_ZN34_INTERNAL_7c31ac07_4_k_cu_d3a3eb124cuda3std3__45__cpo4cendE,(_ZN34_INTERNAL_7c31ac07_4_k_cu_d3a3eb124cuda3std6ranges3__45__cpo4cendE - _ZN34_INTERNAL_7c31ac07_4_k_cu_d3a3eb124cuda3std3__45__cpo4cendE)
_ZN34_INTERNAL_7c31ac07_4_k_cu_d3a3eb124cuda3std3__45__cpo4cendE:
	.zero		1
	.type		_ZN34_INTERNAL_7c31ac07_4_k_cu_d3a3eb124cuda3std6ranges3__45__cpo4cendE,@object
	.size		_ZN34_INTERNAL_7c31ac07_4_k_cu_d3a3eb124cuda3std6ranges3__45__cpo4cendE,(_ZN34_INTERNAL_7c31ac07_4_k_cu_d3a3eb124cuda3std3__420unreachable_sentinelE - _ZN34_INTERNAL_7c31ac07_4_k_cu_d3a3eb124cuda3std6ranges3__45__cpo4cendE)
_ZN34_INTERNAL_7c31ac07_4_k_cu_d3a3eb124cuda3std6ranges3__45__cpo4cendE:
	.zero		1
	.type		_ZN34_INTERNAL_7c31ac07_4_k_cu_d3a3eb124cuda3std3__420unreachable_sentinelE,@object
	.size		_ZN34_INTERNAL_7c31ac07_4_k_cu_d3a3eb124cuda3std3__420unreachable_sentinelE,(_ZN34_INTERNAL_7c31ac07_4_k_cu_d3a3eb124cuda3std6ranges3__45__cpo5ssizeE - _ZN34_INTERNAL_7c31ac07_4_k_cu_d3a3eb124cuda3std3__420unreachable_sentinelE)
_ZN34_INTERNAL_7c31ac07_4_k_cu_d3a3eb124cuda3std3__420unreachable_sentinelE:
	.zero		1
	.type		_ZN34_INTERNAL_7c31ac07_4_k_cu_d3a3eb124cuda3std6ranges3__45__cpo5ssizeE,@object
	.size		_ZN34_INTERNAL_7c31ac07_4_k_cu_d3a3eb124cuda3std6ranges3__45__cpo5ssizeE,(_ZN34_INTERNAL_7c31ac07_4_k_cu_d3a3eb126thrust24THRUST_300001_SM_1000_NS12placeholders2_8E - _ZN34_INTERNAL_7c31ac07_4_k_cu_d3a3eb124cuda3std6ranges3__45__cpo5ssizeE)
_ZN34_INTERNAL_7c31ac07_4_k_cu_d3a3eb124cuda3std6ranges3__45__cpo5ssizeE:
	.zero		1
	.type		_ZN34_INTERNAL_7c31ac07_4_k_cu_d3a3eb126thrust24THRUST_300001_SM_1000_NS12placeholders2_8E,@object
	.size		_ZN34_INTERNAL_7c31ac07_4_k_cu_d3a3eb126thrust24THRUST_300001_SM_1000_NS12placeholders2_8E,(_ZN34_INTERNAL_7c31ac07_4_k_cu_d3a3eb124cuda3std3__45__cpo5crendE - _ZN34_INTERNAL_7c31ac07_4_k_cu_d3a3eb126thrust24THRUST_300001_SM_1000_NS12placeholders2_8E)
_ZN34_INTERNAL_7c31ac07_4_k_cu_d3a3eb126thrust24THRUST_300001_SM_1000_NS12placeholders2_8E:
	.zero		1
	.type		_ZN34_INTERNAL_7c31ac07_4_k_cu_d3a3eb124cuda3std3__45__cpo5crendE,@object
	.size		_ZN34_INTERNAL_7c31ac07_4_k_cu_d3a3eb124cuda3std3__45__cpo5crendE,(_ZN34_INTERNAL_7c31ac07_4_k_cu_d3a3eb124cuda3std6ranges3__45__cpo4prevE - _ZN34_INTERNAL_7c31ac07_4_k_cu_d3a3eb124cuda3std3__45__cpo5crendE)
_ZN34_INTERNAL_7c31ac07_4_k_cu_d3a3eb124cuda3std3__45__cpo5crendE:
	.zero		1
	.type		_ZN34_INTERNAL_7c31ac07_4_k_cu_d3a3eb124cuda3std6ranges3__45__cpo4prevE,@object
	.size		_ZN34_INTERNAL_7c31ac07_4_k_cu_d3a3eb124cuda3std6ranges3__45__cpo4prevE,(_ZN34_INTERNAL_7c31ac07_4_k_cu_d3a3eb124cuda3std6ranges3__45__cpo9iter_moveE - _ZN34_INTERNAL_7c31ac07_4_k_cu_d3a3eb124cuda3std6ranges3__45__cpo4prevE)
_ZN34_INTERNAL_7c31ac07_4_k_cu_d3a3eb124cuda3std6ranges3__45__cpo4prevE:
	.zero		1
	.type		_ZN34_INTERNAL_7c31ac07_4_k_cu_d3a3eb124cuda3std6ranges3__45__cpo9iter_moveE,@object
	.size		_ZN34_INTERNAL_7c31ac07_4_k_cu_d3a3eb124cuda3std6ranges3__45__cpo9iter_moveE,(_ZN34_INTERNAL_7c31ac07_4_k_cu_d3a3eb126thrust24THRUST_300001_SM_1000_NS6system6detail10sequential3seqE - _ZN34_INTERNAL_7c31ac07_4_k_cu_d3a3eb124cuda3std6ranges3__45__cpo9iter_moveE)
_ZN34_INTERNAL_7c31ac07_4_k_cu_d3a3eb124cuda3std6ranges3__45__cpo9iter_moveE:
	.zero		1
	.type		_ZN34_INTERNAL_7c31ac07_4_k_cu_d3a3eb126thrust24THRUST_300001_SM_1000_NS6system6detail10sequential3seqE,@object
	.size		_ZN34_INTERNAL_7c31ac07_4_k_cu_d3a3eb126thrust24THRUST_300001_SM_1000_NS6system6detail10sequential3seqE,(.L_31 - _ZN34_INTERNAL_7c31ac07_4_k_cu_d3a3eb126thrust24THRUST_300001_SM_1000_NS6system6detail10sequential3seqE)
_ZN34_INTERNAL_7c31ac07_4_k_cu_d3a3eb126thrust24THRUST_300001_SM_1000_NS6system6detail10sequential3seqE:
	.zero		1
.L_31:


//--------------------- .nv.constant0._ZN3cub18CUB_300001_SM_10006detail11EmptyKernelIvEEvv --------------------------
	.section	.nv.constant0._ZN3cub18CUB_300001_SM_10006detail11EmptyKernelIvEEvv,"a",@progbits
	.sectionflags	@""
	.align	4
.nv.constant0._ZN3cub18CUB_300001_SM_10006detail11EmptyKernelIvEEvv:
	.zero		896


//--------------------- .nv.constant0._Z14radixSort_movePiS_S_ii --------------------------
	.section	.nv.constant0._Z14radixSort_movePiS_S_ii,"a",@progbits
	.sectionflags	@""
	.align	4
.nv.constant0._Z14radixSort_movePiS_S_ii:
	.zero		928


//--------------------- .nv.constant0._Z20radixSort_prefix_sumPi --------------------------
	.section	.nv.constant0._Z20radixSort_prefix_sumPi,"a",@progbits
	.sectionflags	@""
	.align	4
.nv.constant0._Z20radixSort_prefix_sumPi:
	.zero		904


//--------------------- .nv.constant0._Z14radixSort_histPiS_S_ii --------------------------
	.section	.nv.constant0._Z14radixSort_histPiS_S_ii,"a",@progbits
	.sectionflags	@""
	.align	4
.nv.constant0._Z14radixSort_histPiS_S_ii:
	.zero		928


//--------------------- .nv.constant0._Z8set_histPi --------------------------
	.section	.nv.constant0._Z8set_histPi,"a",@progbits
	.sectionflags	@""
	.align	4
.nv.constant0._Z8set_histPi:
	.zero		904


//--------------------- .nv.constant0._Z9print_arrPii --------------------------
	.section	.nv.constant0._Z9print_arrPii,"a",@progbits
	.sectionflags	@""
	.align	4
.nv.constant0._Z9print_arrPii:
	.zero		908


//--------------------- SYMBOLS --------------------------

	.type		.nv.reservedSmem.offset0,@object
	.size		.nv.reservedSmem.offset0,0x4
	.type		vprintf,@function
